//
// Generated by NVIDIA NVVM Compiler
//
// Compiler Build ID: CL-36424714
// Cuda compilation tools, release 13.0, V13.0.88
// Based on NVVM 20.0.0
//

.version 9.0
.target sm_100
.address_size 64

	// .globl	_Z9init_randP17curandStateXORWOW
.extern .func  (.param .b32 func_retval0) vprintf
(
	.param .b64 vprintf_param_0,
	.param .b64 vprintf_param_1
)
;
.func  (.param .b64 func_retval0) __internal_accurate_pow
(
	.param .b64 __internal_accurate_pow_param_0,
	.param .b64 __internal_accurate_pow_param_1
)
;
.global .align 4 .b8 precalc_xorwow_matrix[102400];
.global .align 4 .b8 precalc_xorwow_offset_matrix[102400];
.global .align 4 .b8 mrg32k3aM1[2304];
.global .align 4 .b8 mrg32k3aM2[2304];
.global .align 4 .b8 mrg32k3aM1SubSeq[2016];
.global .align 4 .b8 mrg32k3aM2SubSeq[2016];
.global .align 4 .b8 mrg32k3aM1Seq[2304];
.global .align 4 .b8 mrg32k3aM2Seq[2304];
.const .align 8 .b8 __cr_lgamma_table[72];
.global .align 1 .b8 $str$1[23] = {68, 58, 32, 115, 105, 116, 101, 32, 37, 105, 44, 32, 118, 97, 108, 117, 101, 32, 37, 108, 102, 10};

.visible .entry _Z9init_randP17curandStateXORWOW(
	.param .u64 .ptr .align 1 _Z9init_randP17curandStateXORWOW_param_0
)
{
	.reg .pred 	%p<24>;
	.reg .b32 	%r<406>;
	.reg .b64 	%rd<18>;

	ld.param.u64 	%rd8, [_Z9init_randP17curandStateXORWOW_param_0];
	cvta.to.global.u64 	%rd9, %rd8;
	mov.u32 	%r182, %ntid.x;
	mov.u32 	%r183, %ctaid.x;
	mov.u32 	%r184, %tid.x;
	mad.lo.s32 	%r185, %r182, %r183, %r184;
	cvt.u64.u32 	%rd17, %r185;
	mul.wide.u32 	%rd10, %r185, 48;
	add.s64 	%rd2, %rd9, %rd10;
	mov.b32 	%r186, -9920396;
	mov.b32 	%r187, -771510409;
	st.global.v2.u32 	[%rd2], {%r187, %r186};
	mov.b32 	%r188, -123459836;
	mov.b32 	%r189, -308902214;
	st.global.v2.u32 	[%rd2+8], {%r189, %r188};
	mov.b32 	%r190, -127593864;
	mov.b32 	%r191, -589760388;
	st.global.v2.u32 	[%rd2+16], {%r191, %r190};
	setp.eq.s32 	%p1, %r185, 0;
	@%p1 bra 	$L__BB0_42;
	mov.b32 	%r312, 0;
	mov.u64 	%rd12, precalc_xorwow_matrix;
$L__BB0_2:
	and.b64  	%rd4, %rd17, 3;
	setp.eq.s64 	%p2, %rd4, 0;
	@%p2 bra 	$L__BB0_41;
	mul.wide.u32 	%rd11, %r312, 3200;
	add.s64 	%rd5, %rd12, %rd11;
	cvt.u32.u64 	%r2, %rd4;
	mov.b32 	%r313, 0;
$L__BB0_4:
	mov.b32 	%r326, 0;
	mov.u32 	%r327, %r326;
	mov.u32 	%r328, %r326;
	mov.u32 	%r329, %r326;
	mov.u32 	%r330, %r326;
	mov.u32 	%r319, %r326;
$L__BB0_5:
	mul.wide.u32 	%rd13, %r319, 4;
	add.s64 	%rd14, %rd2, %rd13;
	ld.global.u32 	%r10, [%rd14+4];
	shl.b32 	%r11, %r319, 5;
	mov.b32 	%r325, 0;
$L__BB0_6:
	.pragma "nounroll";
	shr.u32 	%r196, %r10, %r325;
	and.b32  	%r197, %r196, 1;
	setp.eq.b32 	%p3, %r197, 1;
	not.pred 	%p4, %p3;
	add.s32 	%r198, %r11, %r325;
	mul.lo.s32 	%r199, %r198, 5;
	mul.wide.u32 	%rd15, %r199, 4;
	add.s64 	%rd6, %rd5, %rd15;
	@%p4 bra 	$L__BB0_8;
	ld.global.u32 	%r200, [%rd6];
	xor.b32  	%r330, %r330, %r200;
	ld.global.u32 	%r201, [%rd6+4];
	xor.b32  	%r329, %r329, %r201;
	ld.global.u32 	%r202, [%rd6+8];
	xor.b32  	%r328, %r328, %r202;
	ld.global.u32 	%r203, [%rd6+12];
	xor.b32  	%r327, %r327, %r203;
	ld.global.u32 	%r204, [%rd6+16];
	xor.b32  	%r326, %r326, %r204;
$L__BB0_8:
	and.b32  	%r206, %r196, 2;
	setp.eq.s32 	%p5, %r206, 0;
	@%p5 bra 	$L__BB0_10;
	ld.global.u32 	%r207, [%rd6+20];
	xor.b32  	%r330, %r330, %r207;
	ld.global.u32 	%r208, [%rd6+24];
	xor.b32  	%r329, %r329, %r208;
	ld.global.u32 	%r209, [%rd6+28];
	xor.b32  	%r328, %r328, %r209;
	ld.global.u32 	%r210, [%rd6+32];
	xor.b32  	%r327, %r327, %r210;
	ld.global.u32 	%r211, [%rd6+36];
	xor.b32  	%r326, %r326, %r211;
$L__BB0_10:
	and.b32  	%r213, %r196, 4;
	setp.eq.s32 	%p6, %r213, 0;
	@%p6 bra 	$L__BB0_12;
	ld.global.u32 	%r214, [%rd6+40];
	xor.b32  	%r330, %r330, %r214;
	ld.global.u32 	%r215, [%rd6+44];
	xor.b32  	%r329, %r329, %r215;
	ld.global.u32 	%r216, [%rd6+48];
	xor.b32  	%r328, %r328, %r216;
	ld.global.u32 	%r217, [%rd6+52];
	xor.b32  	%r327, %r327, %r217;
	ld.global.u32 	%r218, [%rd6+56];
	xor.b32  	%r326, %r326, %r218;
$L__BB0_12:
	and.b32  	%r220, %r196, 8;
	setp.eq.s32 	%p7, %r220, 0;
	@%p7 bra 	$L__BB0_14;
	ld.global.u32 	%r221, [%rd6+60];
	xor.b32  	%r330, %r330, %r221;
	ld.global.u32 	%r222, [%rd6+64];
	xor.b32  	%r329, %r329, %r222;
	ld.global.u32 	%r223, [%rd6+68];
	xor.b32  	%r328, %r328, %r223;
	ld.global.u32 	%r224, [%rd6+72];
	xor.b32  	%r327, %r327, %r224;
	ld.global.u32 	%r225, [%rd6+76];
	xor.b32  	%r326, %r326, %r225;
$L__BB0_14:
	and.b32  	%r227, %r196, 16;
	setp.eq.s32 	%p8, %r227, 0;
	@%p8 bra 	$L__BB0_16;
	ld.global.u32 	%r228, [%rd6+80];
	xor.b32  	%r330, %r330, %r228;
	ld.global.u32 	%r229, [%rd6+84];
	xor.b32  	%r329, %r329, %r229;
	ld.global.u32 	%r230, [%rd6+88];
	xor.b32  	%r328, %r328, %r230;
	ld.global.u32 	%r231, [%rd6+92];
	xor.b32  	%r327, %r327, %r231;
	ld.global.u32 	%r232, [%rd6+96];
	xor.b32  	%r326, %r326, %r232;
$L__BB0_16:
	and.b32  	%r234, %r196, 32;
	setp.eq.s32 	%p9, %r234, 0;
	@%p9 bra 	$L__BB0_18;
	ld.global.u32 	%r235, [%rd6+100];
	xor.b32  	%r330, %r330, %r235;
	ld.global.u32 	%r236, [%rd6+104];
	xor.b32  	%r329, %r329, %r236;
	ld.global.u32 	%r237, [%rd6+108];
	xor.b32  	%r328, %r328, %r237;
	ld.global.u32 	%r238, [%rd6+112];
	xor.b32  	%r327, %r327, %r238;
	ld.global.u32 	%r239, [%rd6+116];
	xor.b32  	%r326, %r326, %r239;
$L__BB0_18:
	and.b32  	%r241, %r196, 64;
	setp.eq.s32 	%p10, %r241, 0;
	@%p10 bra 	$L__BB0_20;
	ld.global.u32 	%r242, [%rd6+120];
	xor.b32  	%r330, %r330, %r242;
	ld.global.u32 	%r243, [%rd6+124];
	xor.b32  	%r329, %r329, %r243;
	ld.global.u32 	%r244, [%rd6+128];
	xor.b32  	%r328, %r328, %r244;
	ld.global.u32 	%r245, [%rd6+132];
	xor.b32  	%r327, %r327, %r245;
	ld.global.u32 	%r246, [%rd6+136];
	xor.b32  	%r326, %r326, %r246;
$L__BB0_20:
	and.b32  	%r248, %r196, 128;
	setp.eq.s32 	%p11, %r248, 0;
	@%p11 bra 	$L__BB0_22;
	ld.global.u32 	%r249, [%rd6+140];
	xor.b32  	%r330, %r330, %r249;
	ld.global.u32 	%r250, [%rd6+144];
	xor.b32  	%r329, %r329, %r250;
	ld.global.u32 	%r251, [%rd6+148];
	xor.b32  	%r328, %r328, %r251;
	ld.global.u32 	%r252, [%rd6+152];
	xor.b32  	%r327, %r327, %r252;
	ld.global.u32 	%r253, [%rd6+156];
	xor.b32  	%r326, %r326, %r253;
$L__BB0_22:
	and.b32  	%r255, %r196, 256;
	setp.eq.s32 	%p12, %r255, 0;
	@%p12 bra 	$L__BB0_24;
	ld.global.u32 	%r256, [%rd6+160];
	xor.b32  	%r330, %r330, %r256;
	ld.global.u32 	%r257, [%rd6+164];
	xor.b32  	%r329, %r329, %r257;
	ld.global.u32 	%r258, [%rd6+168];
	xor.b32  	%r328, %r328, %r258;
	ld.global.u32 	%r259, [%rd6+172];
	xor.b32  	%r327, %r327, %r259;
	ld.global.u32 	%r260, [%rd6+176];
	xor.b32  	%r326, %r326, %r260;
$L__BB0_24:
	and.b32  	%r262, %r196, 512;
	setp.eq.s32 	%p13, %r262, 0;
	@%p13 bra 	$L__BB0_26;
	ld.global.u32 	%r263, [%rd6+180];
	xor.b32  	%r330, %r330, %r263;
	ld.global.u32 	%r264, [%rd6+184];
	xor.b32  	%r329, %r329, %r264;
	ld.global.u32 	%r265, [%rd6+188];
	xor.b32  	%r328, %r328, %r265;
	ld.global.u32 	%r266, [%rd6+192];
	xor.b32  	%r327, %r327, %r266;
	ld.global.u32 	%r267, [%rd6+196];
	xor.b32  	%r326, %r326, %r267;
$L__BB0_26:
	and.b32  	%r269, %r196, 1024;
	setp.eq.s32 	%p14, %r269, 0;
	@%p14 bra 	$L__BB0_28;
	ld.global.u32 	%r270, [%rd6+200];
	xor.b32  	%r330, %r330, %r270;
	ld.global.u32 	%r271, [%rd6+204];
	xor.b32  	%r329, %r329, %r271;
	ld.global.u32 	%r272, [%rd6+208];
	xor.b32  	%r328, %r328, %r272;
	ld.global.u32 	%r273, [%rd6+212];
	xor.b32  	%r327, %r327, %r273;
	ld.global.u32 	%r274, [%rd6+216];
	xor.b32  	%r326, %r326, %r274;
$L__BB0_28:
	and.b32  	%r276, %r196, 2048;
	setp.eq.s32 	%p15, %r276, 0;
	@%p15 bra 	$L__BB0_30;
	ld.global.u32 	%r277, [%rd6+220];
	xor.b32  	%r330, %r330, %r277;
	ld.global.u32 	%r278, [%rd6+224];
	xor.b32  	%r329, %r329, %r278;
	ld.global.u32 	%r279, [%rd6+228];
	xor.b32  	%r328, %r328, %r279;
	ld.global.u32 	%r280, [%rd6+232];
	xor.b32  	%r327, %r327, %r280;
	ld.global.u32 	%r281, [%rd6+236];
	xor.b32  	%r326, %r326, %r281;
$L__BB0_30:
	and.b32  	%r283, %r196, 4096;
	setp.eq.s32 	%p16, %r283, 0;
	@%p16 bra 	$L__BB0_32;
	ld.global.u32 	%r284, [%rd6+240];
	xor.b32  	%r330, %r330, %r284;
	ld.global.u32 	%r285, [%rd6+244];
	xor.b32  	%r329, %r329, %r285;
	ld.global.u32 	%r286, [%rd6+248];
	xor.b32  	%r328, %r328, %r286;
	ld.global.u32 	%r287, [%rd6+252];
	xor.b32  	%r327, %r327, %r287;
	ld.global.u32 	%r288, [%rd6+256];
	xor.b32  	%r326, %r326, %r288;
$L__BB0_32:
	and.b32  	%r290, %r196, 8192;
	setp.eq.s32 	%p17, %r290, 0;
	@%p17 bra 	$L__BB0_34;
	ld.global.u32 	%r291, [%rd6+260];
	xor.b32  	%r330, %r330, %r291;
	ld.global.u32 	%r292, [%rd6+264];
	xor.b32  	%r329, %r329, %r292;
	ld.global.u32 	%r293, [%rd6+268];
	xor.b32  	%r328, %r328, %r293;
	ld.global.u32 	%r294, [%rd6+272];
	xor.b32  	%r327, %r327, %r294;
	ld.global.u32 	%r295, [%rd6+276];
	xor.b32  	%r326, %r326, %r295;
$L__BB0_34:
	and.b32  	%r297, %r196, 16384;
	setp.eq.s32 	%p18, %r297, 0;
	@%p18 bra 	$L__BB0_36;
	ld.global.u32 	%r298, [%rd6+280];
	xor.b32  	%r330, %r330, %r298;
	ld.global.u32 	%r299, [%rd6+284];
	xor.b32  	%r329, %r329, %r299;
	ld.global.u32 	%r300, [%rd6+288];
	xor.b32  	%r328, %r328, %r300;
	ld.global.u32 	%r301, [%rd6+292];
	xor.b32  	%r327, %r327, %r301;
	ld.global.u32 	%r302, [%rd6+296];
	xor.b32  	%r326, %r326, %r302;
$L__BB0_36:
	and.b32  	%r304, %r196, 32768;
	setp.eq.s32 	%p19, %r304, 0;
	@%p19 bra 	$L__BB0_38;
	ld.global.u32 	%r305, [%rd6+300];
	xor.b32  	%r330, %r330, %r305;
	ld.global.u32 	%r306, [%rd6+304];
	xor.b32  	%r329, %r329, %r306;
	ld.global.u32 	%r307, [%rd6+308];
	xor.b32  	%r328, %r328, %r307;
	ld.global.u32 	%r308, [%rd6+312];
	xor.b32  	%r327, %r327, %r308;
	ld.global.u32 	%r309, [%rd6+316];
	xor.b32  	%r326, %r326, %r309;
$L__BB0_38:
	add.s32 	%r325, %r325, 16;
	setp.ne.s32 	%p20, %r325, 32;
	@%p20 bra 	$L__BB0_6;
	mad.lo.s32 	%r310, %r319, -31, %r11;
	add.s32 	%r319, %r310, 1;
	setp.ne.s32 	%p21, %r319, 5;
	@%p21 bra 	$L__BB0_5;
	st.global.u32 	[%rd2+4], %r330;
	st.global.u32 	[%rd2+8], %r329;
	st.global.u32 	[%rd2+12], %r328;
	st.global.u32 	[%rd2+16], %r327;
	st.global.u32 	[%rd2+20], %r326;
	add.s32 	%r313, %r313, 1;
	setp.lt.u32 	%p22, %r313, %r2;
	@%p22 bra 	$L__BB0_4;
$L__BB0_41:
	shr.u64 	%rd7, %rd17, 2;
	add.s32 	%r312, %r312, 1;
	setp.gt.u64 	%p23, %rd17, 3;
	mov.u64 	%rd17, %rd7;
	@%p23 bra 	$L__BB0_2;
$L__BB0_42:
	mov.b32 	%r311, 0;
	st.global.v2.u32 	[%rd2+24], {%r311, %r311};
	st.global.u32 	[%rd2+32], %r311;
	mov.b64 	%rd16, 0;
	st.global.u64 	[%rd2+40], %rd16;
	ret;

}
	// .globl	_Z8SimulatePdiP17curandStateXORWOWP7setting
.visible .entry _Z8SimulatePdiP17curandStateXORWOWP7setting(
	.param .u64 .ptr .align 1 _Z8SimulatePdiP17curandStateXORWOWP7setting_param_0,
	.param .u32 _Z8SimulatePdiP17curandStateXORWOWP7setting_param_1,
	.param .u64 .ptr .align 1 _Z8SimulatePdiP17curandStateXORWOWP7setting_param_2,
	.param .u64 .ptr .align 1 _Z8SimulatePdiP17curandStateXORWOWP7setting_param_3
)
{
	.reg .pred 	%p<135>;
	.reg .b32 	%r<197>;
	.reg .b32 	%f<5>;
	.reg .b64 	%rd<19>;
	.reg .b64 	%fd<228>;

	ld.param.u32 	%r42, [_Z8SimulatePdiP17curandStateXORWOWP7setting_param_1];
	ld.param.u64 	%rd7, [_Z8SimulatePdiP17curandStateXORWOWP7setting_param_2];
	ld.param.u64 	%rd8, [_Z8SimulatePdiP17curandStateXORWOWP7setting_param_3];
	mov.u32 	%r43, %ntid.x;
	mov.u32 	%r44, %ctaid.x;
	mov.u32 	%r45, %tid.x;
	mad.lo.s32 	%r1, %r43, %r44, %r45;
	setp.lt.s32 	%p3, %r42, 1;
	@%p3 bra 	$L__BB1_78;
	cvta.to.global.u64 	%rd1, %rd8;
	cvta.to.global.u64 	%rd9, %rd7;
	mul.wide.u32 	%rd10, %r1, 48;
	add.s64 	%rd2, %rd9, %rd10;
	mov.f64 	%fd86, 0d4000000000000000;
	{
	.reg .b32 %temp; 
	mov.b64 	{%temp, %r2}, %fd86;
	}
	and.b32  	%r3, %r2, 2146435072;
	setp.eq.s32 	%p4, %r3, 1062207488;
	setp.lt.s32 	%p5, %r2, 0;
	selp.b32 	%r4, 0, 2146435072, %p5;
	and.b32  	%r47, %r2, 2147483647;
	setp.ne.s32 	%p6, %r47, 1071644672;
	and.pred  	%p1, %p4, %p6;
	or.b32  	%r5, %r4, -2147483648;
	mov.f64 	%fd87, 0d4010000000000000;
	{
	.reg .b32 %temp; 
	mov.b64 	{%temp, %r6}, %fd87;
	}
	and.b32  	%r7, %r6, 2146435072;
	setp.eq.s32 	%p7, %r7, 1072693248;
	setp.lt.s32 	%p8, %r6, 0;
	selp.b32 	%r8, 0, 2146435072, %p8;
	and.b32  	%r48, %r6, 2147483647;
	setp.ne.s32 	%p9, %r48, 1071644672;
	and.pred  	%p2, %p7, %p9;
	or.b32  	%r9, %r8, -2147483648;
	mov.f64 	%fd88, 0d4005BF0A8B145769;
	{
	.reg .b32 %temp; 
	mov.b64 	{%temp, %r10}, %fd88;
	}
	mov.b32 	%r186, 0;
$L__BB1_2:
	ld.global.u32 	%r194, [%rd1+12];
	setp.lt.s32 	%p10, %r194, 1;
	@%p10 bra 	$L__BB1_77;
	ld.global.u32 	%r193, [%rd1+16];
	mov.b32 	%r190, 0;
$L__BB1_4:
	add.s32 	%r18, %r190, 1;
	setp.lt.s32 	%p11, %r193, 1;
	@%p11 bra 	$L__BB1_76;
	ld.param.u64 	%rd18, [_Z8SimulatePdiP17curandStateXORWOWP7setting_param_0];
	mov.u32 	%r51, %tid.x;
	mad.lo.s32 	%r52, %r194, %r51, %r190;
	add.s32 	%r53, %r52, -1;
	ld.global.u32 	%r54, [%rd1+32];
	mov.u32 	%r55, %ctaid.x;
	mul.lo.s32 	%r56, %r54, %r55;
	mov.u32 	%r57, %ntid.x;
	mad.lo.s32 	%r58, %r57, %r55, %r51;
	mad.lo.s32 	%r59, %r194, %r58, %r190;
	cvta.to.global.u64 	%rd11, %rd18;
	mul.wide.s32 	%rd12, %r59, 8;
	add.s64 	%rd3, %rd11, %rd12;
	rem.u32 	%r60, %r53, %r54;
	add.s32 	%r61, %r60, %r56;
	mul.wide.s32 	%rd13, %r61, 8;
	add.s64 	%rd4, %rd11, %rd13;
	add.s32 	%r62, %r52, 1;
	rem.u32 	%r63, %r62, %r54;
	add.s32 	%r64, %r63, %r56;
	mul.wide.s32 	%rd14, %r64, 8;
	add.s64 	%rd5, %rd11, %rd14;
	ld.global.f64 	%fd227, [%rd3];
	mov.b32 	%r192, 0;
$L__BB1_6:
	setp.lt.s32 	%p12, %r2, 0;
	setp.eq.s32 	%p13, %r3, 1062207488;
	ld.global.v2.u32 	{%r21, %r65}, [%rd2];
	ld.global.u32 	%r22, [%rd2+8];
	ld.global.u32 	%r66, [%rd2+20];
	ld.global.f64 	%fd89, [%rd1+88];
	sub.f64 	%fd90, %fd227, %fd89;
	add.f64 	%fd91, %fd227, %fd89;
	shr.u32 	%r67, %r65, 2;
	xor.b32  	%r68, %r67, %r65;
	shl.b32 	%r69, %r66, 4;
	shl.b32 	%r70, %r68, 1;
	xor.b32  	%r71, %r69, %r70;
	xor.b32  	%r72, %r71, %r66;
	xor.b32  	%r23, %r72, %r68;
	add.s32 	%r73, %r21, %r23;
	add.s32 	%r74, %r73, 362437;
	cvt.rn.f32.u32 	%f1, %r74;
	fma.rn.f32 	%f2, %f1, 0f2F800000, 0f2F000000;
	cvt.f64.f32 	%fd92, %f2;
	sub.f64 	%fd93, %fd91, %fd90;
	fma.rn.f64 	%fd3, %fd93, %fd92, %fd90;
	ld.global.f64 	%fd94, [%rd1+56];
	mul.f64 	%fd4, %fd94, 0d3FE0000000000000;
	ld.global.f64 	%fd5, [%rd5];
	sub.f64 	%fd6, %fd5, %fd3;
	{
	.reg .b32 %temp; 
	mov.b64 	{%temp, %r24}, %fd6;
	}
	abs.f64 	%fd7, %fd6;
	{ // callseq 0, 0
	.param .b64 param0;
	st.param.f64 	[param0], %fd7;
	.param .b64 param1;
	st.param.f64 	[param1], 0d4000000000000000;
	.param .b64 retval0;
	call.uni (retval0), 
	__internal_accurate_pow, 
	(
	param0, 
	param1
	);
	ld.param.f64 	%fd95, [retval0];
	} // callseq 0
	setp.lt.s32 	%p15, %r24, 0;
	neg.f64 	%fd97, %fd95;
	selp.f64 	%fd98, %fd97, %fd95, %p13;
	selp.f64 	%fd99, %fd98, %fd95, %p15;
	setp.eq.f64 	%p16, %fd6, 0d0000000000000000;
	selp.b32 	%r75, %r24, 0, %p13;
	or.b32  	%r76, %r75, 2146435072;
	selp.b32 	%r77, %r76, %r75, %p12;
	mov.b32 	%r78, 0;
	mov.b64 	%fd100, {%r78, %r77};
	selp.f64 	%fd214, %fd100, %fd99, %p16;
	add.f64 	%fd101, %fd6, 0d4000000000000000;
	{
	.reg .b32 %temp; 
	mov.b64 	{%temp, %r79}, %fd101;
	}
	and.b32  	%r80, %r79, 2146435072;
	setp.ne.s32 	%p17, %r80, 2146435072;
	@%p17 bra 	$L__BB1_11;
	setp.num.f64 	%p18, %fd6, %fd6;
	@%p18 bra 	$L__BB1_9;
	mov.f64 	%fd102, 0d4000000000000000;
	add.rn.f64 	%fd214, %fd6, %fd102;
	bra.uni 	$L__BB1_11;
$L__BB1_9:
	setp.neu.f64 	%p19, %fd7, 0d7FF0000000000000;
	@%p19 bra 	$L__BB1_11;
	selp.b32 	%r81, %r5, %r4, %p1;
	selp.b32 	%r82, %r81, %r4, %p15;
	mov.b32 	%r83, 0;
	mov.b64 	%fd214, {%r83, %r82};
$L__BB1_11:
	setp.eq.f64 	%p24, %fd6, 0d3FF0000000000000;
	selp.f64 	%fd12, 0d3FF0000000000000, %fd214, %p24;
	ld.global.f64 	%fd13, [%rd4];
	sub.f64 	%fd14, %fd3, %fd13;
	{
	.reg .b32 %temp; 
	mov.b64 	{%temp, %r25}, %fd14;
	}
	abs.f64 	%fd15, %fd14;
	{ // callseq 1, 0
	.param .b64 param0;
	st.param.f64 	[param0], %fd15;
	.param .b64 param1;
	st.param.f64 	[param1], 0d4000000000000000;
	.param .b64 retval0;
	call.uni (retval0), 
	__internal_accurate_pow, 
	(
	param0, 
	param1
	);
	ld.param.f64 	%fd103, [retval0];
	} // callseq 1
	setp.lt.s32 	%p25, %r25, 0;
	neg.f64 	%fd105, %fd103;
	selp.f64 	%fd106, %fd105, %fd103, %p13;
	selp.f64 	%fd107, %fd106, %fd103, %p25;
	setp.eq.f64 	%p26, %fd14, 0d0000000000000000;
	selp.b32 	%r84, %r25, 0, %p13;
	or.b32  	%r85, %r84, 2146435072;
	selp.b32 	%r86, %r85, %r84, %p12;
	mov.b32 	%r87, 0;
	mov.b64 	%fd108, {%r87, %r86};
	selp.f64 	%fd215, %fd108, %fd107, %p26;
	add.f64 	%fd109, %fd14, 0d4000000000000000;
	{
	.reg .b32 %temp; 
	mov.b64 	{%temp, %r88}, %fd109;
	}
	and.b32  	%r89, %r88, 2146435072;
	setp.ne.s32 	%p27, %r89, 2146435072;
	@%p27 bra 	$L__BB1_16;
	setp.num.f64 	%p28, %fd14, %fd14;
	@%p28 bra 	$L__BB1_14;
	mov.f64 	%fd110, 0d4000000000000000;
	add.rn.f64 	%fd215, %fd14, %fd110;
	bra.uni 	$L__BB1_16;
$L__BB1_14:
	setp.neu.f64 	%p29, %fd15, 0d7FF0000000000000;
	@%p29 bra 	$L__BB1_16;
	selp.b32 	%r90, %r5, %r4, %p1;
	selp.b32 	%r91, %r90, %r4, %p25;
	mov.b32 	%r92, 0;
	mov.b64 	%fd215, {%r92, %r91};
$L__BB1_16:
	setp.lt.s32 	%p31, %r2, 0;
	setp.eq.s32 	%p32, %r3, 1062207488;
	setp.eq.f64 	%p34, %fd14, 0d3FF0000000000000;
	selp.f64 	%fd111, 0d3FF0000000000000, %fd215, %p34;
	add.f64 	%fd112, %fd12, %fd111;
	mul.f64 	%fd20, %fd4, %fd112;
	ld.global.f64 	%fd21, [%rd1+48];
	ld.global.f64 	%fd22, [%rd1+72];
	{
	.reg .b32 %temp; 
	mov.b64 	{%temp, %r26}, %fd3;
	}
	abs.f64 	%fd23, %fd3;
	{ // callseq 2, 0
	.param .b64 param0;
	st.param.f64 	[param0], %fd23;
	.param .b64 param1;
	st.param.f64 	[param1], 0d4000000000000000;
	.param .b64 retval0;
	call.uni (retval0), 
	__internal_accurate_pow, 
	(
	param0, 
	param1
	);
	ld.param.f64 	%fd113, [retval0];
	} // callseq 2
	setp.lt.s32 	%p35, %r26, 0;
	neg.f64 	%fd115, %fd113;
	selp.f64 	%fd116, %fd115, %fd113, %p32;
	selp.f64 	%fd117, %fd116, %fd113, %p35;
	setp.eq.f64 	%p36, %fd3, 0d0000000000000000;
	selp.b32 	%r93, %r26, 0, %p32;
	or.b32  	%r94, %r93, 2146435072;
	selp.b32 	%r95, %r94, %r93, %p31;
	mov.b32 	%r96, 0;
	mov.b64 	%fd118, {%r96, %r95};
	selp.f64 	%fd216, %fd118, %fd117, %p36;
	add.f64 	%fd119, %fd3, 0d4000000000000000;
	{
	.reg .b32 %temp; 
	mov.b64 	{%temp, %r97}, %fd119;
	}
	and.b32  	%r98, %r97, 2146435072;
	setp.ne.s32 	%p37, %r98, 2146435072;
	@%p37 bra 	$L__BB1_21;
	setp.num.f64 	%p38, %fd3, %fd3;
	@%p38 bra 	$L__BB1_19;
	mov.f64 	%fd120, 0d4000000000000000;
	add.rn.f64 	%fd216, %fd3, %fd120;
	bra.uni 	$L__BB1_21;
$L__BB1_19:
	setp.neu.f64 	%p39, %fd23, 0d7FF0000000000000;
	@%p39 bra 	$L__BB1_21;
	selp.b32 	%r99, %r5, %r4, %p1;
	selp.b32 	%r100, %r99, %r4, %p35;
	mov.b32 	%r101, 0;
	mov.b64 	%fd216, {%r101, %r100};
$L__BB1_21:
	setp.eq.f64 	%p41, %fd3, 0d0000000000000000;
	setp.lt.s32 	%p42, %r26, 0;
	setp.lt.s32 	%p43, %r6, 0;
	setp.eq.s32 	%p44, %r7, 1072693248;
	setp.eq.f64 	%p46, %fd3, 0d3FF0000000000000;
	selp.f64 	%fd121, 0d3FF0000000000000, %fd216, %p46;
	mul.f64 	%fd28, %fd22, %fd121;
	ld.global.f64 	%fd29, [%rd1+64];
	{ // callseq 3, 0
	.param .b64 param0;
	st.param.f64 	[param0], %fd23;
	.param .b64 param1;
	st.param.f64 	[param1], 0d4010000000000000;
	.param .b64 retval0;
	call.uni (retval0), 
	__internal_accurate_pow, 
	(
	param0, 
	param1
	);
	ld.param.f64 	%fd122, [retval0];
	} // callseq 3
	neg.f64 	%fd124, %fd122;
	selp.f64 	%fd125, %fd124, %fd122, %p44;
	selp.f64 	%fd126, %fd125, %fd122, %p42;
	selp.b32 	%r102, %r26, 0, %p44;
	or.b32  	%r103, %r102, 2146435072;
	selp.b32 	%r104, %r103, %r102, %p43;
	mov.b32 	%r105, 0;
	mov.b64 	%fd127, {%r105, %r104};
	selp.f64 	%fd217, %fd127, %fd126, %p41;
	add.f64 	%fd128, %fd3, 0d4010000000000000;
	{
	.reg .b32 %temp; 
	mov.b64 	{%temp, %r106}, %fd128;
	}
	and.b32  	%r107, %r106, 2146435072;
	setp.ne.s32 	%p47, %r107, 2146435072;
	@%p47 bra 	$L__BB1_26;
	setp.num.f64 	%p48, %fd3, %fd3;
	@%p48 bra 	$L__BB1_24;
	mov.f64 	%fd129, 0d4010000000000000;
	add.rn.f64 	%fd217, %fd3, %fd129;
	bra.uni 	$L__BB1_26;
$L__BB1_24:
	setp.neu.f64 	%p49, %fd23, 0d7FF0000000000000;
	@%p49 bra 	$L__BB1_26;
	selp.b32 	%r108, %r9, %r8, %p2;
	selp.b32 	%r109, %r108, %r8, %p42;
	mov.b32 	%r110, 0;
	mov.b64 	%fd217, {%r110, %r109};
$L__BB1_26:
	setp.lt.s32 	%p52, %r2, 0;
	setp.eq.s32 	%p53, %r3, 1062207488;
	selp.f64 	%fd130, 0d3FF0000000000000, %fd217, %p46;
	mul.f64 	%fd131, %fd29, %fd130;
	fma.rn.f64 	%fd34, %fd28, 0d3FE0000000000000, %fd131;
	ld.global.f64 	%fd35, [%rd3+-8];
	{
	.reg .b32 %temp; 
	mov.b64 	{%temp, %r27}, %fd35;
	}
	abs.f64 	%fd36, %fd35;
	{ // callseq 4, 0
	.param .b64 param0;
	st.param.f64 	[param0], %fd36;
	.param .b64 param1;
	st.param.f64 	[param1], 0d4000000000000000;
	.param .b64 retval0;
	call.uni (retval0), 
	__internal_accurate_pow, 
	(
	param0, 
	param1
	);
	ld.param.f64 	%fd132, [retval0];
	} // callseq 4
	setp.lt.s32 	%p55, %r27, 0;
	neg.f64 	%fd134, %fd132;
	selp.f64 	%fd135, %fd134, %fd132, %p53;
	selp.f64 	%fd136, %fd135, %fd132, %p55;
	setp.eq.f64 	%p56, %fd35, 0d0000000000000000;
	selp.b32 	%r111, %r27, 0, %p53;
	or.b32  	%r112, %r111, 2146435072;
	selp.b32 	%r113, %r112, %r111, %p52;
	mov.b32 	%r114, 0;
	mov.b64 	%fd137, {%r114, %r113};
	selp.f64 	%fd224, %fd137, %fd136, %p56;
	add.f64 	%fd138, %fd35, 0d4000000000000000;
	{
	.reg .b32 %temp; 
	mov.b64 	{%temp, %r115}, %fd138;
	}
	and.b32  	%r28, %r115, 2146435072;
	setp.ne.s32 	%p57, %r28, 2146435072;
	mov.f64 	%fd218, %fd224;
	@%p57 bra 	$L__BB1_31;
	setp.num.f64 	%p58, %fd35, %fd35;
	@%p58 bra 	$L__BB1_29;
	mov.f64 	%fd139, 0d4000000000000000;
	add.rn.f64 	%fd218, %fd35, %fd139;
	bra.uni 	$L__BB1_31;
$L__BB1_29:
	setp.neu.f64 	%p59, %fd36, 0d7FF0000000000000;
	mov.f64 	%fd218, %fd224;
	@%p59 bra 	$L__BB1_31;
	selp.b32 	%r116, %r5, %r4, %p1;
	selp.b32 	%r117, %r116, %r4, %p55;
	mov.b32 	%r118, 0;
	mov.b64 	%fd218, {%r118, %r117};
$L__BB1_31:
	setp.eq.f64 	%p61, %fd35, 0d0000000000000000;
	setp.lt.s32 	%p62, %r27, 0;
	setp.lt.s32 	%p63, %r6, 0;
	setp.eq.s32 	%p64, %r7, 1072693248;
	setp.eq.f64 	%p66, %fd35, 0d3FF0000000000000;
	selp.f64 	%fd140, 0d3FF0000000000000, %fd218, %p66;
	mul.f64 	%fd41, %fd22, %fd140;
	{ // callseq 5, 0
	.param .b64 param0;
	st.param.f64 	[param0], %fd36;
	.param .b64 param1;
	st.param.f64 	[param1], 0d4010000000000000;
	.param .b64 retval0;
	call.uni (retval0), 
	__internal_accurate_pow, 
	(
	param0, 
	param1
	);
	ld.param.f64 	%fd141, [retval0];
	} // callseq 5
	neg.f64 	%fd143, %fd141;
	selp.f64 	%fd144, %fd143, %fd141, %p64;
	selp.f64 	%fd145, %fd144, %fd141, %p62;
	selp.b32 	%r119, %r27, 0, %p64;
	or.b32  	%r120, %r119, 2146435072;
	selp.b32 	%r121, %r120, %r119, %p63;
	mov.b32 	%r122, 0;
	mov.b64 	%fd146, {%r122, %r121};
	selp.f64 	%fd225, %fd146, %fd145, %p61;
	add.f64 	%fd147, %fd35, 0d4010000000000000;
	{
	.reg .b32 %temp; 
	mov.b64 	{%temp, %r123}, %fd147;
	}
	and.b32  	%r29, %r123, 2146435072;
	setp.ne.s32 	%p67, %r29, 2146435072;
	mov.f64 	%fd219, %fd225;
	@%p67 bra 	$L__BB1_36;
	setp.num.f64 	%p68, %fd35, %fd35;
	@%p68 bra 	$L__BB1_34;
	mov.f64 	%fd148, 0d4010000000000000;
	add.rn.f64 	%fd219, %fd35, %fd148;
	bra.uni 	$L__BB1_36;
$L__BB1_34:
	setp.neu.f64 	%p69, %fd36, 0d7FF0000000000000;
	mov.f64 	%fd219, %fd225;
	@%p69 bra 	$L__BB1_36;
	selp.b32 	%r124, %r9, %r8, %p2;
	selp.b32 	%r125, %r124, %r8, %p62;
	mov.b32 	%r126, 0;
	mov.b64 	%fd219, {%r126, %r125};
$L__BB1_36:
	setp.lt.s32 	%p72, %r2, 0;
	setp.eq.s32 	%p73, %r3, 1062207488;
	selp.f64 	%fd149, 0d3FF0000000000000, %fd219, %p66;
	mul.f64 	%fd150, %fd29, %fd149;
	fma.rn.f64 	%fd151, %fd41, 0d3FE0000000000000, %fd150;
	add.f64 	%fd152, %fd34, %fd151;
	div.rn.f64 	%fd153, %fd20, %fd21;
	fma.rn.f64 	%fd46, %fd21, %fd152, %fd153;
	sub.f64 	%fd47, %fd5, %fd227;
	{
	.reg .b32 %temp; 
	mov.b64 	{%temp, %r30}, %fd47;
	}
	abs.f64 	%fd48, %fd47;
	{ // callseq 6, 0
	.param .b64 param0;
	st.param.f64 	[param0], %fd48;
	.param .b64 param1;
	st.param.f64 	[param1], 0d4000000000000000;
	.param .b64 retval0;
	call.uni (retval0), 
	__internal_accurate_pow, 
	(
	param0, 
	param1
	);
	ld.param.f64 	%fd154, [retval0];
	} // callseq 6
	setp.lt.s32 	%p75, %r30, 0;
	neg.f64 	%fd156, %fd154;
	selp.f64 	%fd157, %fd156, %fd154, %p73;
	selp.f64 	%fd158, %fd157, %fd154, %p75;
	setp.eq.f64 	%p76, %fd47, 0d0000000000000000;
	selp.b32 	%r127, %r30, 0, %p73;
	or.b32  	%r128, %r127, 2146435072;
	selp.b32 	%r129, %r128, %r127, %p72;
	mov.b32 	%r130, 0;
	mov.b64 	%fd159, {%r130, %r129};
	selp.f64 	%fd220, %fd159, %fd158, %p76;
	add.f64 	%fd160, %fd47, 0d4000000000000000;
	{
	.reg .b32 %temp; 
	mov.b64 	{%temp, %r131}, %fd160;
	}
	and.b32  	%r132, %r131, 2146435072;
	setp.ne.s32 	%p77, %r132, 2146435072;
	@%p77 bra 	$L__BB1_41;
	setp.num.f64 	%p78, %fd47, %fd47;
	@%p78 bra 	$L__BB1_39;
	mov.f64 	%fd161, 0d4000000000000000;
	add.rn.f64 	%fd220, %fd47, %fd161;
	bra.uni 	$L__BB1_41;
$L__BB1_39:
	setp.neu.f64 	%p79, %fd48, 0d7FF0000000000000;
	@%p79 bra 	$L__BB1_41;
	selp.b32 	%r133, %r5, %r4, %p1;
	selp.b32 	%r134, %r133, %r4, %p75;
	mov.b32 	%r135, 0;
	mov.b64 	%fd220, {%r135, %r134};
$L__BB1_41:
	setp.eq.f64 	%p84, %fd47, 0d3FF0000000000000;
	selp.f64 	%fd53, 0d3FF0000000000000, %fd220, %p84;
	sub.f64 	%fd54, %fd227, %fd13;
	{
	.reg .b32 %temp; 
	mov.b64 	{%temp, %r31}, %fd54;
	}
	abs.f64 	%fd55, %fd54;
	{ // callseq 7, 0
	.param .b64 param0;
	st.param.f64 	[param0], %fd55;
	.param .b64 param1;
	st.param.f64 	[param1], 0d4000000000000000;
	.param .b64 retval0;
	call.uni (retval0), 
	__internal_accurate_pow, 
	(
	param0, 
	param1
	);
	ld.param.f64 	%fd162, [retval0];
	} // callseq 7
	setp.lt.s32 	%p85, %r31, 0;
	neg.f64 	%fd164, %fd162;
	selp.f64 	%fd165, %fd164, %fd162, %p73;
	selp.f64 	%fd166, %fd165, %fd162, %p85;
	setp.eq.f64 	%p86, %fd54, 0d0000000000000000;
	selp.b32 	%r136, %r31, 0, %p73;
	or.b32  	%r137, %r136, 2146435072;
	selp.b32 	%r138, %r137, %r136, %p72;
	mov.b32 	%r139, 0;
	mov.b64 	%fd167, {%r139, %r138};
	selp.f64 	%fd221, %fd167, %fd166, %p86;
	add.f64 	%fd168, %fd54, 0d4000000000000000;
	{
	.reg .b32 %temp; 
	mov.b64 	{%temp, %r140}, %fd168;
	}
	and.b32  	%r141, %r140, 2146435072;
	setp.ne.s32 	%p87, %r141, 2146435072;
	@%p87 bra 	$L__BB1_46;
	setp.num.f64 	%p88, %fd54, %fd54;
	@%p88 bra 	$L__BB1_44;
	mov.f64 	%fd169, 0d4000000000000000;
	add.rn.f64 	%fd221, %fd54, %fd169;
	bra.uni 	$L__BB1_46;
$L__BB1_44:
	setp.neu.f64 	%p89, %fd55, 0d7FF0000000000000;
	@%p89 bra 	$L__BB1_46;
	selp.b32 	%r142, %r5, %r4, %p1;
	selp.b32 	%r143, %r142, %r4, %p85;
	mov.b32 	%r144, 0;
	mov.b64 	%fd221, {%r144, %r143};
$L__BB1_46:
	setp.lt.s32 	%p91, %r2, 0;
	setp.eq.s32 	%p92, %r3, 1062207488;
	setp.eq.f64 	%p94, %fd54, 0d3FF0000000000000;
	selp.f64 	%fd170, 0d3FF0000000000000, %fd221, %p94;
	add.f64 	%fd171, %fd53, %fd170;
	mul.f64 	%fd60, %fd4, %fd171;
	{
	.reg .b32 %temp; 
	mov.b64 	{%temp, %r32}, %fd227;
	}
	abs.f64 	%fd61, %fd227;
	{ // callseq 8, 0
	.param .b64 param0;
	st.param.f64 	[param0], %fd61;
	.param .b64 param1;
	st.param.f64 	[param1], 0d4000000000000000;
	.param .b64 retval0;
	call.uni (retval0), 
	__internal_accurate_pow, 
	(
	param0, 
	param1
	);
	ld.param.f64 	%fd172, [retval0];
	} // callseq 8
	setp.lt.s32 	%p95, %r32, 0;
	neg.f64 	%fd174, %fd172;
	selp.f64 	%fd175, %fd174, %fd172, %p92;
	selp.f64 	%fd176, %fd175, %fd172, %p95;
	setp.eq.f64 	%p96, %fd227, 0d0000000000000000;
	selp.b32 	%r145, %r32, 0, %p92;
	or.b32  	%r146, %r145, 2146435072;
	selp.b32 	%r147, %r146, %r145, %p91;
	mov.b32 	%r148, 0;
	mov.b64 	%fd177, {%r148, %r147};
	selp.f64 	%fd222, %fd177, %fd176, %p96;
	add.f64 	%fd178, %fd227, 0d4000000000000000;
	{
	.reg .b32 %temp; 
	mov.b64 	{%temp, %r149}, %fd178;
	}
	and.b32  	%r150, %r149, 2146435072;
	setp.ne.s32 	%p97, %r150, 2146435072;
	@%p97 bra 	$L__BB1_51;
	setp.num.f64 	%p98, %fd227, %fd227;
	@%p98 bra 	$L__BB1_49;
	mov.f64 	%fd179, 0d4000000000000000;
	add.rn.f64 	%fd222, %fd227, %fd179;
	bra.uni 	$L__BB1_51;
$L__BB1_49:
	setp.neu.f64 	%p99, %fd61, 0d7FF0000000000000;
	@%p99 bra 	$L__BB1_51;
	selp.b32 	%r151, %r5, %r4, %p1;
	selp.b32 	%r152, %r151, %r4, %p95;
	mov.b32 	%r153, 0;
	mov.b64 	%fd222, {%r153, %r152};
$L__BB1_51:
	setp.eq.f64 	%p101, %fd227, 0d0000000000000000;
	setp.lt.s32 	%p102, %r32, 0;
	setp.lt.s32 	%p103, %r6, 0;
	setp.eq.s32 	%p104, %r7, 1072693248;
	setp.eq.f64 	%p106, %fd227, 0d3FF0000000000000;
	selp.f64 	%fd180, 0d3FF0000000000000, %fd222, %p106;
	mul.f64 	%fd66, %fd22, %fd180;
	{ // callseq 9, 0
	.param .b64 param0;
	st.param.f64 	[param0], %fd61;
	.param .b64 param1;
	st.param.f64 	[param1], 0d4010000000000000;
	.param .b64 retval0;
	call.uni (retval0), 
	__internal_accurate_pow, 
	(
	param0, 
	param1
	);
	ld.param.f64 	%fd181, [retval0];
	} // callseq 9
	neg.f64 	%fd183, %fd181;
	selp.f64 	%fd184, %fd183, %fd181, %p104;
	selp.f64 	%fd185, %fd184, %fd181, %p102;
	selp.b32 	%r154, %r32, 0, %p104;
	or.b32  	%r155, %r154, 2146435072;
	selp.b32 	%r156, %r155, %r154, %p103;
	mov.b32 	%r157, 0;
	mov.b64 	%fd186, {%r157, %r156};
	selp.f64 	%fd223, %fd186, %fd185, %p101;
	add.f64 	%fd187, %fd227, 0d4010000000000000;
	{
	.reg .b32 %temp; 
	mov.b64 	{%temp, %r158}, %fd187;
	}
	and.b32  	%r159, %r158, 2146435072;
	setp.ne.s32 	%p107, %r159, 2146435072;
	@%p107 bra 	$L__BB1_56;
	setp.num.f64 	%p108, %fd227, %fd227;
	@%p108 bra 	$L__BB1_54;
	mov.f64 	%fd188, 0d4010000000000000;
	add.rn.f64 	%fd223, %fd227, %fd188;
	bra.uni 	$L__BB1_56;
$L__BB1_54:
	setp.neu.f64 	%p109, %fd61, 0d7FF0000000000000;
	@%p109 bra 	$L__BB1_56;
	selp.b32 	%r160, %r9, %r8, %p2;
	selp.b32 	%r161, %r160, %r8, %p102;
	mov.b32 	%r162, 0;
	mov.b64 	%fd223, {%r162, %r161};
$L__BB1_56:
	setp.ne.s32 	%p112, %r28, 2146435072;
	selp.f64 	%fd189, 0d3FF0000000000000, %fd223, %p106;
	mul.f64 	%fd190, %fd29, %fd189;
	fma.rn.f64 	%fd71, %fd66, 0d3FE0000000000000, %fd190;
	@%p112 bra 	$L__BB1_61;
	setp.num.f64 	%p113, %fd35, %fd35;
	@%p113 bra 	$L__BB1_59;
	mov.f64 	%fd191, 0d4000000000000000;
	add.rn.f64 	%fd224, %fd35, %fd191;
	bra.uni 	$L__BB1_61;
$L__BB1_59:
	setp.neu.f64 	%p114, %fd36, 0d7FF0000000000000;
	@%p114 bra 	$L__BB1_61;
	setp.lt.s32 	%p115, %r27, 0;
	selp.b32 	%r163, %r5, %r4, %p1;
	selp.b32 	%r164, %r163, %r4, %p115;
	mov.b32 	%r165, 0;
	mov.b64 	%fd224, {%r165, %r164};
$L__BB1_61:
	setp.ne.s32 	%p116, %r29, 2146435072;
	setp.eq.f64 	%p117, %fd35, 0d3FF0000000000000;
	selp.f64 	%fd192, 0d3FF0000000000000, %fd224, %p117;
	mul.f64 	%fd75, %fd22, %fd192;
	@%p116 bra 	$L__BB1_66;
	setp.num.f64 	%p118, %fd35, %fd35;
	@%p118 bra 	$L__BB1_64;
	mov.f64 	%fd193, 0d4010000000000000;
	add.rn.f64 	%fd225, %fd35, %fd193;
	bra.uni 	$L__BB1_66;
$L__BB1_64:
	setp.neu.f64 	%p119, %fd36, 0d7FF0000000000000;
	@%p119 bra 	$L__BB1_66;
	setp.lt.s32 	%p120, %r27, 0;
	selp.b32 	%r166, %r9, %r8, %p2;
	selp.b32 	%r167, %r166, %r8, %p120;
	mov.b32 	%r168, 0;
	mov.b64 	%fd225, {%r168, %r167};
$L__BB1_66:
	selp.f64 	%fd194, 0d3FF0000000000000, %fd225, %p117;
	mul.f64 	%fd195, %fd29, %fd194;
	fma.rn.f64 	%fd196, %fd75, 0d3FE0000000000000, %fd195;
	add.f64 	%fd197, %fd71, %fd196;
	div.rn.f64 	%fd198, %fd60, %fd21;
	fma.rn.f64 	%fd199, %fd21, %fd197, %fd198;
	sub.f64 	%fd79, %fd46, %fd199;
	setp.lt.f64 	%p122, %fd79, 0d0000000000000000;
	@%p122 bra 	$L__BB1_73;
	setp.lt.s32 	%p123, %r10, 0;
	neg.f64 	%fd80, %fd79;
	{
	.reg .b32 %temp; 
	mov.b64 	{%temp, %r33}, %fd80;
	}
	shr.u32 	%r169, %r33, 20;
	and.b32  	%r170, %r169, 2047;
	add.s32 	%r171, %r170, -1012;
	mov.b64 	%rd15, %fd80;
	shl.b64 	%rd16, %rd15, %r171;
	setp.eq.s64 	%p124, %rd16, -9223372036854775808;
	{ // callseq 10, 0
	.param .b64 param0;
	st.param.f64 	[param0], 0d4005BF0A8B145769;
	.param .b64 param1;
	st.param.f64 	[param1], %fd80;
	.param .b64 retval0;
	call.uni (retval0), 
	__internal_accurate_pow, 
	(
	param0, 
	param1
	);
	ld.param.f64 	%fd200, [retval0];
	} // callseq 10
	neg.f64 	%fd202, %fd200;
	selp.f64 	%fd203, %fd202, %fd200, %p124;
	selp.f64 	%fd204, %fd203, %fd200, %p123;
	cvt.rzi.f64.f64 	%fd205, %fd80;
	setp.neu.f64 	%p125, %fd205, %fd80;
	selp.f64 	%fd206, 0dFFF8000000000000, %fd204, %p125;
	selp.f64 	%fd226, %fd206, %fd204, %p123;
	mov.f64 	%fd207, 0d4005BF0A8B145769;
	sub.f64 	%fd208, %fd207, %fd79;
	{
	.reg .b32 %temp; 
	mov.b64 	{%temp, %r172}, %fd208;
	}
	and.b32  	%r173, %r172, 2146435072;
	setp.ne.s32 	%p126, %r173, 2146435072;
	@%p126 bra 	$L__BB1_72;
	setp.num.f64 	%p127, %fd79, %fd79;
	@%p127 bra 	$L__BB1_70;
	mov.f64 	%fd210, 0d4005BF0A8B145769;
	add.rn.f64 	%fd226, %fd210, %fd80;
	bra.uni 	$L__BB1_72;
$L__BB1_70:
	abs.f64 	%fd209, %fd79;
	setp.neu.f64 	%p128, %fd209, 0d7FF0000000000000;
	@%p128 bra 	$L__BB1_72;
	setp.lt.s32 	%p129, %r33, 0;
	selp.b32 	%r174, 0, 2146435072, %p129;
	mov.b32 	%r175, 0;
	mov.b64 	%fd226, {%r175, %r174};
$L__BB1_72:
	setp.eq.f64 	%p130, %fd79, 0d0000000000000000;
	selp.f64 	%fd211, 0d3FF0000000000000, %fd226, %p130;
	shr.u32 	%r176, %r22, 2;
	xor.b32  	%r177, %r176, %r22;
	shl.b32 	%r178, %r23, 4;
	shl.b32 	%r179, %r177, 1;
	xor.b32  	%r180, %r179, %r178;
	xor.b32  	%r181, %r180, %r177;
	xor.b32  	%r182, %r181, %r23;
	add.s32 	%r183, %r21, %r182;
	add.s32 	%r184, %r183, 724874;
	cvt.rn.f32.u32 	%f3, %r184;
	fma.rn.f32 	%f4, %f3, 0f2F800000, 0f2F000000;
	cvt.f64.f32 	%fd212, %f4;
	setp.leu.f64 	%p131, %fd211, %fd212;
	@%p131 bra 	$L__BB1_74;
$L__BB1_73:
	st.global.f64 	[%rd3], %fd3;
	ld.global.u32 	%r193, [%rd1+16];
	mov.f64 	%fd227, %fd3;
$L__BB1_74:
	add.s32 	%r192, %r192, 1;
	setp.lt.s32 	%p132, %r192, %r193;
	@%p132 bra 	$L__BB1_6;
	ld.global.u32 	%r194, [%rd1+12];
$L__BB1_76:
	setp.lt.s32 	%p133, %r18, %r194;
	mov.u32 	%r190, %r18;
	@%p133 bra 	$L__BB1_4;
$L__BB1_77:
	ld.param.u32 	%r185, [_Z8SimulatePdiP17curandStateXORWOWP7setting_param_1];
	bar.sync 	0;
	add.s32 	%r186, %r186, 1;
	setp.ne.s32 	%p134, %r186, %r185;
	@%p134 bra 	$L__BB1_2;
$L__BB1_78:
	ret;

}
	// .globl	_Z11print_sitesPd
.visible .entry _Z11print_sitesPd(
	.param .u64 .ptr .align 1 _Z11print_sitesPd_param_0
)
{
	.local .align 16 .b8 	__local_depot2[16];
	.reg .b64 	%SP;
	.reg .b64 	%SPL;
	.reg .b32 	%r<7>;
	.reg .b64 	%rd<9>;
	.reg .b64 	%fd<2>;

	mov.u64 	%SPL, __local_depot2;
	cvta.local.u64 	%SP, %SPL;
	ld.param.u64 	%rd1, [_Z11print_sitesPd_param_0];
	cvta.to.global.u64 	%rd2, %rd1;
	add.u64 	%rd3, %SP, 0;
	add.u64 	%rd4, %SPL, 0;
	mov.u32 	%r1, %ntid.x;
	mov.u32 	%r2, %ctaid.x;
	mov.u32 	%r3, %tid.x;
	mad.lo.s32 	%r4, %r1, %r2, %r3;
	mul.wide.u32 	%rd5, %r4, 8;
	add.s64 	%rd6, %rd2, %rd5;
	ld.global.f64 	%fd1, [%rd6];
	st.local.u32 	[%rd4], %r4;
	st.local.f64 	[%rd4+8], %fd1;
	mov.u64 	%rd7, $str$1;
	cvta.global.u64 	%rd8, %rd7;
	{ // callseq 11, 0
	.param .b64 param0;
	st.param.b64 	[param0], %rd8;
	.param .b64 param1;
	st.param.b64 	[param1], %rd3;
	.param .b32 retval0;
	call.uni (retval0), 
	vprintf, 
	(
	param0, 
	param1
	);
	ld.param.b32 	%r5, [retval0];
	} // callseq 11
	ret;

}
	// .globl	_Z16initial_ensamblePdP17curandStateXORWOWP7setting
.visible .entry _Z16initial_ensamblePdP17curandStateXORWOWP7setting(
	.param .u64 .ptr .align 1 _Z16initial_ensamblePdP17curandStateXORWOWP7setting_param_0,
	.param .u64 .ptr .align 1 _Z16initial_ensamblePdP17curandStateXORWOWP7setting_param_1,
	.param .u64 .ptr .align 1 _Z16initial_ensamblePdP17curandStateXORWOWP7setting_param_2
)
{
	.reg .pred 	%p<3>;
	.reg .b32 	%r<23>;
	.reg .b32 	%f<3>;
	.reg .b64 	%rd<18>;
	.reg .b64 	%fd<3>;

	ld.param.u64 	%rd6, [_Z16initial_ensamblePdP17curandStateXORWOWP7setting_param_0];
	ld.param.u64 	%rd7, [_Z16initial_ensamblePdP17curandStateXORWOWP7setting_param_1];
	ld.param.u64 	%rd8, [_Z16initial_ensamblePdP17curandStateXORWOWP7setting_param_2];
	cvta.to.global.u64 	%rd1, %rd8;
	mov.u32 	%r2, %ntid.x;
	mov.u32 	%r3, %ctaid.x;
	mov.u32 	%r4, %tid.x;
	mad.lo.s32 	%r1, %r2, %r3, %r4;
	ld.global.u32 	%r5, [%rd1+16];
	setp.eq.s32 	%p1, %r5, 0;
	@%p1 bra 	$L__BB3_3;
	cvta.to.global.u64 	%rd10, %rd7;
	mul.wide.u32 	%rd11, %r1, 48;
	add.s64 	%rd2, %rd10, %rd11;
	cvta.to.global.u64 	%rd3, %rd6;
	mov.b64 	%rd17, 0;
$L__BB3_2:
	ld.global.v2.u32 	{%r6, %r7}, [%rd2];
	shr.u32 	%r8, %r7, 2;
	xor.b32  	%r9, %r8, %r7;
	ld.global.v2.u32 	{%r10, %r11}, [%rd2+8];
	ld.global.v2.u32 	{%r12, %r13}, [%rd2+16];
	st.global.v2.u32 	[%rd2+8], {%r11, %r12};
	shl.b32 	%r14, %r13, 4;
	shl.b32 	%r15, %r9, 1;
	xor.b32  	%r16, %r15, %r14;
	xor.b32  	%r17, %r16, %r9;
	xor.b32  	%r18, %r17, %r13;
	st.global.v2.u32 	[%rd2+16], {%r13, %r18};
	add.s32 	%r19, %r6, 362437;
	st.global.v2.u32 	[%rd2], {%r19, %r10};
	add.s32 	%r20, %r18, %r19;
	cvt.rn.f32.u32 	%f1, %r20;
	fma.rn.f32 	%f2, %f1, 0f2F800000, 0f2F000000;
	cvt.f64.f32 	%fd1, %f2;
	fma.rn.f64 	%fd2, %fd1, 0d4069000000000000, 0dC059000000000000;
	ld.global.u32 	%r21, [%rd1+16];
	mul.lo.s32 	%r22, %r21, %r1;
	cvt.u64.u32 	%rd12, %r22;
	add.s64 	%rd13, %rd17, %rd12;
	shl.b64 	%rd14, %rd13, 3;
	add.s64 	%rd15, %rd3, %rd14;
	st.global.f64 	[%rd15], %fd2;
	add.s64 	%rd17, %rd17, 1;
	ld.global.s32 	%rd16, [%rd1+16];
	setp.lt.u64 	%p2, %rd17, %rd16;
	@%p2 bra 	$L__BB3_2;
$L__BB3_3:
	ret;

}
.func  (.param .b64 func_retval0) __internal_accurate_pow(
	.param .b64 __internal_accurate_pow_param_0,
	.param .b64 __internal_accurate_pow_param_1
)
{
	.reg .pred 	%p<8>;
	.reg .b32 	%r<49>;
	.reg .b32 	%f<3>;
	.reg .b64 	%fd<109>;

	ld.param.f64 	%fd10, [__internal_accurate_pow_param_0];
	ld.param.f64 	%fd11, [__internal_accurate_pow_param_1];
	{
	.reg .b32 %temp; 
	mov.b64 	{%temp, %r46}, %fd10;
	}
	{
	.reg .b32 %temp; 
	mov.b64 	{%r45, %temp}, %fd10;
	}
	shr.u32 	%r47, %r46, 20;
	setp.gt.u32 	%p1, %r46, 1048575;
	@%p1 bra 	$L__BB4_2;
	mul.f64 	%fd12, %fd10, 0d4350000000000000;
	{
	.reg .b32 %temp; 
	mov.b64 	{%temp, %r46}, %fd12;
	}
	{
	.reg .b32 %temp; 
	mov.b64 	{%r45, %temp}, %fd12;
	}
	shr.u32 	%r16, %r46, 20;
	add.s32 	%r47, %r16, -54;
$L__BB4_2:
	add.s32 	%r48, %r47, -1023;
	and.b32  	%r17, %r46, -2146435073;
	or.b32  	%r18, %r17, 1072693248;
	mov.b64 	%fd107, {%r45, %r18};
	setp.lt.u32 	%p2, %r18, 1073127583;
	@%p2 bra 	$L__BB4_4;
	{
	.reg .b32 %temp; 
	mov.b64 	{%r19, %temp}, %fd107;
	}
	{
	.reg .b32 %temp; 
	mov.b64 	{%temp, %r20}, %fd107;
	}
	add.s32 	%r21, %r20, -1048576;
	mov.b64 	%fd107, {%r19, %r21};
	add.s32 	%r48, %r47, -1022;
$L__BB4_4:
	add.f64 	%fd13, %fd107, 0dBFF0000000000000;
	add.f64 	%fd14, %fd107, 0d3FF0000000000000;
	rcp.approx.ftz.f64 	%fd15, %fd14;
	neg.f64 	%fd16, %fd14;
	fma.rn.f64 	%fd17, %fd16, %fd15, 0d3FF0000000000000;
	fma.rn.f64 	%fd18, %fd17, %fd17, %fd17;
	fma.rn.f64 	%fd19, %fd18, %fd15, %fd15;
	mul.f64 	%fd20, %fd13, %fd19;
	fma.rn.f64 	%fd21, %fd13, %fd19, %fd20;
	mul.f64 	%fd22, %fd21, %fd21;
	fma.rn.f64 	%fd23, %fd22, 0d3EB0F5FF7D2CAFE2, 0d3ED0F5D241AD3B5A;
	fma.rn.f64 	%fd24, %fd23, %fd22, 0d3EF3B20A75488A3F;
	fma.rn.f64 	%fd25, %fd24, %fd22, 0d3F1745CDE4FAECD5;
	fma.rn.f64 	%fd26, %fd25, %fd22, 0d3F3C71C7258A578B;
	fma.rn.f64 	%fd27, %fd26, %fd22, 0d3F6249249242B910;
	fma.rn.f64 	%fd28, %fd27, %fd22, 0d3F89999999999DFB;
	sub.f64 	%fd29, %fd13, %fd21;
	add.f64 	%fd30, %fd29, %fd29;
	neg.f64 	%fd31, %fd21;
	fma.rn.f64 	%fd32, %fd31, %fd13, %fd30;
	mul.f64 	%fd33, %fd19, %fd32;
	fma.rn.f64 	%fd34, %fd22, %fd28, 0d3FB5555555555555;
	mov.f64 	%fd35, 0d3FB5555555555555;
	sub.f64 	%fd36, %fd35, %fd34;
	fma.rn.f64 	%fd37, %fd22, %fd28, %fd36;
	add.f64 	%fd38, %fd37, 0dBC46A4CB00B9E7B0;
	add.f64 	%fd39, %fd34, %fd38;
	sub.f64 	%fd40, %fd34, %fd39;
	add.f64 	%fd41, %fd38, %fd40;
	mul.rn.f64 	%fd42, %fd21, %fd21;
	neg.f64 	%fd43, %fd42;
	fma.rn.f64 	%fd44, %fd21, %fd21, %fd43;
	{
	.reg .b32 %temp; 
	mov.b64 	{%r22, %temp}, %fd33;
	}
	{
	.reg .b32 %temp; 
	mov.b64 	{%temp, %r23}, %fd33;
	}
	add.s32 	%r24, %r23, 1048576;
	mov.b64 	%fd45, {%r22, %r24};
	fma.rn.f64 	%fd46, %fd21, %fd45, %fd44;
	mul.rn.f64 	%fd47, %fd42, %fd21;
	neg.f64 	%fd48, %fd47;
	fma.rn.f64 	%fd49, %fd42, %fd21, %fd48;
	fma.rn.f64 	%fd50, %fd42, %fd33, %fd49;
	fma.rn.f64 	%fd51, %fd46, %fd21, %fd50;
	mul.rn.f64 	%fd52, %fd39, %fd47;
	neg.f64 	%fd53, %fd52;
	fma.rn.f64 	%fd54, %fd39, %fd47, %fd53;
	fma.rn.f64 	%fd55, %fd39, %fd51, %fd54;
	fma.rn.f64 	%fd56, %fd41, %fd47, %fd55;
	add.f64 	%fd57, %fd52, %fd56;
	sub.f64 	%fd58, %fd52, %fd57;
	add.f64 	%fd59, %fd56, %fd58;
	add.f64 	%fd60, %fd21, %fd57;
	sub.f64 	%fd61, %fd21, %fd60;
	add.f64 	%fd62, %fd57, %fd61;
	add.f64 	%fd63, %fd59, %fd62;
	add.f64 	%fd64, %fd33, %fd63;
	add.f64 	%fd65, %fd60, %fd64;
	sub.f64 	%fd66, %fd60, %fd65;
	add.f64 	%fd67, %fd64, %fd66;
	xor.b32  	%r25, %r48, -2147483648;
	mov.b32 	%r26, 1127219200;
	mov.b64 	%fd68, {%r25, %r26};
	mov.b32 	%r27, -2147483648;
	mov.b64 	%fd69, {%r27, %r26};
	sub.f64 	%fd70, %fd68, %fd69;
	fma.rn.f64 	%fd71, %fd70, 0d3FE62E42FEFA39EF, %fd65;
	fma.rn.f64 	%fd72, %fd70, 0dBFE62E42FEFA39EF, %fd71;
	sub.f64 	%fd73, %fd72, %fd65;
	sub.f64 	%fd74, %fd67, %fd73;
	fma.rn.f64 	%fd75, %fd70, 0d3C7ABC9E3B39803F, %fd74;
	add.f64 	%fd76, %fd71, %fd75;
	sub.f64 	%fd77, %fd71, %fd76;
	add.f64 	%fd78, %fd75, %fd77;
	{
	.reg .b32 %temp; 
	mov.b64 	{%temp, %r28}, %fd11;
	}
	{
	.reg .b32 %temp; 
	mov.b64 	{%r29, %temp}, %fd11;
	}
	shl.b32 	%r30, %r28, 1;
	setp.gt.u32 	%p3, %r30, -33554433;
	and.b32  	%r31, %r28, -15728641;
	selp.b32 	%r32, %r31, %r28, %p3;
	mov.b64 	%fd79, {%r29, %r32};
	mul.rn.f64 	%fd80, %fd76, %fd79;
	neg.f64 	%fd81, %fd80;
	fma.rn.f64 	%fd82, %fd76, %fd79, %fd81;
	fma.rn.f64 	%fd83, %fd78, %fd79, %fd82;
	add.f64 	%fd4, %fd80, %fd83;
	sub.f64 	%fd84, %fd80, %fd4;
	add.f64 	%fd5, %fd83, %fd84;
	fma.rn.f64 	%fd85, %fd4, 0d3FF71547652B82FE, 0d4338000000000000;
	{
	.reg .b32 %temp; 
	mov.b64 	{%r13, %temp}, %fd85;
	}
	mov.f64 	%fd86, 0dC338000000000000;
	add.rn.f64 	%fd87, %fd85, %fd86;
	fma.rn.f64 	%fd88, %fd87, 0dBFE62E42FEFA39EF, %fd4;
	fma.rn.f64 	%fd89, %fd87, 0dBC7ABC9E3B39803F, %fd88;
	fma.rn.f64 	%fd90, %fd89, 0d3E5ADE1569CE2BDF, 0d3E928AF3FCA213EA;
	fma.rn.f64 	%fd91, %fd90, %fd89, 0d3EC71DEE62401315;
	fma.rn.f64 	%fd92, %fd91, %fd89, 0d3EFA01997C89EB71;
	fma.rn.f64 	%fd93, %fd92, %fd89, 0d3F2A01A014761F65;
	fma.rn.f64 	%fd94, %fd93, %fd89, 0d3F56C16C1852B7AF;
	fma.rn.f64 	%fd95, %fd94, %fd89, 0d3F81111111122322;
	fma.rn.f64 	%fd96, %fd95, %fd89, 0d3FA55555555502A1;
	fma.rn.f64 	%fd97, %fd96, %fd89, 0d3FC5555555555511;
	fma.rn.f64 	%fd98, %fd97, %fd89, 0d3FE000000000000B;
	fma.rn.f64 	%fd99, %fd98, %fd89, 0d3FF0000000000000;
	fma.rn.f64 	%fd100, %fd99, %fd89, 0d3FF0000000000000;
	{
	.reg .b32 %temp; 
	mov.b64 	{%r14, %temp}, %fd100;
	}
	{
	.reg .b32 %temp; 
	mov.b64 	{%temp, %r15}, %fd100;
	}
	shl.b32 	%r33, %r13, 20;
	add.s32 	%r34, %r33, %r15;
	mov.b64 	%fd108, {%r14, %r34};
	{
	.reg .b32 %temp; 
	mov.b64 	{%temp, %r35}, %fd4;
	}
	mov.b32 	%f2, %r35;
	abs.f32 	%f1, %f2;
	setp.lt.f32 	%p4, %f1, 0f4086232B;
	@%p4 bra 	$L__BB4_7;
	setp.lt.f64 	%p5, %fd4, 0d0000000000000000;
	add.f64 	%fd101, %fd4, 0d7FF0000000000000;
	selp.f64 	%fd108, 0d0000000000000000, %fd101, %p5;
	setp.geu.f32 	%p6, %f1, 0f40874800;
	@%p6 bra 	$L__BB4_7;
	shr.u32 	%r36, %r13, 31;
	add.s32 	%r37, %r13, %r36;
	shr.s32 	%r38, %r37, 1;
	shl.b32 	%r39, %r38, 20;
	add.s32 	%r40, %r15, %r39;
	mov.b64 	%fd102, {%r14, %r40};
	sub.s32 	%r41, %r13, %r38;
	shl.b32 	%r42, %r41, 20;
	add.s32 	%r43, %r42, 1072693248;
	mov.b32 	%r44, 0;
	mov.b64 	%fd103, {%r44, %r43};
	mul.f64 	%fd108, %fd103, %fd102;
$L__BB4_7:
	abs.f64 	%fd104, %fd108;
	setp.eq.f64 	%p7, %fd104, 0d7FF0000000000000;
	fma.rn.f64 	%fd105, %fd108, %fd5, %fd108;
	selp.f64 	%fd106, %fd108, %fd105, %p7;
	st.param.f64 	[func_retval0], %fd106;
	ret;

}


// ===== COMPILED SASS (sm_100) =====

	.target	sm_100

	.elftype	@"ET_EXEC"


//--------------------- .note.nv.tkinfo           --------------------------
	.section	.note.nv.tkinfo,"",@"SHT_NOTE"
	.sectionflags	@"SHF_NOTE_NV_TKINFO"
	.tkinfo
        /*0018*/ 	.word	0x00000002
        /*0030*/ 	.string	""
        /*0030*/ 	.string	"ptxas"
        /*0030*/ 	.string	"Cuda compilation tools, release 13.0, V13.0.88"
        /*0030*/ 	.string	"Build cuda_13.0.r13.0/compiler.36424714_0"
        /*0030*/ 	.string	"-arch sm_100 -m 64 "



//--------------------- .note.nv.cuinfo           --------------------------
	.section	.note.nv.cuinfo,"",@"SHT_NOTE"
	.sectionflags	@"SHF_NOTE_NV_CUINFO"
        /*0018*/ 	.short	0x0002
        /*001a*/ 	.short	0x0064
        /*001c*/ 	.short	0x0082
	.zero		2


//--------------------- .nv.info                  --------------------------
	.section	.nv.info,"",@"SHT_CUDA_INFO"
	.align	4


	//----- nvinfo : EIATTR_REGCOUNT
	.align		4
        /*0000*/ 	.byte	0x04, 0x2f
        /*0002*/ 	.short	(.L_11 - .L_10)
	.align		4
.L_10:
        /*0004*/ 	.word	index@(_Z9init_randP17curandStateXORWOW)
        /*0008*/ 	.word	0x0000001f


	//----- nvinfo : EIATTR_FRAME_SIZE
	.align		4
.L_11:
        /*000c*/ 	.byte	0x04, 0x11
        /*000e*/ 	.short	(.L_13 - .L_12)
	.align		4
.L_12:
        /*0010*/ 	.word	index@(_Z9init_randP17curandStateXORWOW)
        /*0014*/ 	.word	0x00000000


	//----- nvinfo : EIATTR_REGCOUNT
	.align		4
.L_13:
        /*0018*/ 	.byte	0x04, 0x2f
        /*001a*/ 	.short	(.L_15 - .L_14)
	.align		4
.L_14:
        /*001c*/ 	.word	index@(_Z8SimulatePdiP17curandStateXORWOWP7setting)
        /*0020*/ 	.word	0x00000044


	//----- nvinfo : EIATTR_FRAME_SIZE
	.align		4
.L_15:
        /*0024*/ 	.byte	0x04, 0x11
        /*0026*/ 	.short	(.L_17 - .L_16)
	.align		4
.L_16:
        /*0028*/ 	.word	index@($_Z8SimulatePdiP17curandStateXORWOWP7setting$__internal_accurate_pow)
        /*002c*/ 	.word	0x00000000


	//----- nvinfo : EIATTR_FRAME_SIZE
	.align		4
.L_17:
        /*0030*/ 	.byte	0x04, 0x11
        /*0032*/ 	.short	(.L_19 - .L_18)
	.align		4
.L_18:
        /*0034*/ 	.word	index@($__internal_0_$__cuda_sm20_div_rn_f64_full)
        /*0038*/ 	.word	0x00000000


	//----- nvinfo : EIATTR_FRAME_SIZE
	.align		4
.L_19:
        /*003c*/ 	.byte	0x04, 0x11
        /*003e*/ 	.short	(.L_21 - .L_20)
	.align		4
.L_20:
        /*0040*/ 	.word	index@(_Z8SimulatePdiP17curandStateXORWOWP7setting)
        /*0044*/ 	.word	0x00000000


	//----- nvinfo : EIATTR_REGCOUNT
	.align		4
.L_21:
        /*0048*/ 	.byte	0x04, 0x2f
        /*004a*/ 	.short	(.L_23 - .L_22)
	.align		4
.L_22:
        /*004c*/ 	.word	index@(_Z11print_sitesPd)
        /*0050*/ 	.word	0x00000018


	//----- nvinfo : EIATTR_FRAME_SIZE
	.align		4
.L_23:
        /*0054*/ 	.byte	0x04, 0x11
        /*0056*/ 	.short	(.L_25 - .L_24)
	.align		4
.L_24:
        /*0058*/ 	.word	index@(_Z11print_sitesPd)
        /*005c*/ 	.word	0x00000010


	//----- nvinfo : EIATTR_REGCOUNT
	.align		4
.L_25:
        /*0060*/ 	.byte	0x04, 0x2f
        /*0062*/ 	.short	(.L_27 - .L_26)
	.align		4
.L_26:
        /*0064*/ 	.word	index@(_Z16initial_ensamblePdP17curandStateXORWOWP7setting)
        /*0068*/ 	.word	0x00000016


	//----- nvinfo : EIATTR_FRAME_SIZE
	.align		4
.L_27:
        /*006c*/ 	.byte	0x04, 0x11
        /*006e*/ 	.short	(.L_29 - .L_28)
	.align		4
.L_28:
        /*0070*/ 	.word	index@(_Z16initial_ensamblePdP17curandStateXORWOWP7setting)
        /*0074*/ 	.word	0x00000000


	//----- nvinfo : EIATTR_MIN_STACK_SIZE
	.align		4
.L_29:
        /*0078*/ 	.byte	0x04, 0x12
        /*007a*/ 	.short	(.L_31 - .L_30)
	.align		4
.L_30:
        /*007c*/ 	.word	index@(_Z16initial_ensamblePdP17curandStateXORWOWP7setting)
        /*0080*/ 	.word	0x00000000


	//----- nvinfo : EIATTR_MIN_STACK_SIZE
	.align		4
.L_31:
        /*0084*/ 	.byte	0x04, 0x12
        /*0086*/ 	.short	(.L_33 - .L_32)
	.align		4
.L_32:
        /*0088*/ 	.word	index@(_Z11print_sitesPd)
        /*008c*/ 	.word	0x00000010


	//----- nvinfo : EIATTR_MIN_STACK_SIZE
	.align		4
.L_33:
        /*0090*/ 	.byte	0x04, 0x12
        /*0092*/ 	.short	(.L_35 - .L_34)
	.align		4
.L_34:
        /*0094*/ 	.word	index@(_Z8SimulatePdiP17curandStateXORWOWP7setting)
        /*0098*/ 	.word	0x00000000


	//----- nvinfo : EIATTR_MIN_STACK_SIZE
	.align		4
.L_35:
        /*009c*/ 	.byte	0x04, 0x12
        /*009e*/ 	.short	(.L_37 - .L_36)
	.align		4
.L_36:
        /*00a0*/ 	.word	index@(_Z9init_randP17curandStateXORWOW)
        /*00a4*/ 	.word	0x00000000
.L_37:


//--------------------- .nv.compat                --------------------------
	.section	.nv.compat,"",@"SHT_CUDA_COMPAT_INFO"
	.align	4
        /*0000*/ 	.byte	0x02, 0x09, 0x00, 0x00, 0x02, 0x02, 0x01, 0x00, 0x02, 0x05, 0x05, 0x00, 0x03, 0x07, 0x01, 0x01
        /*0010*/ 	.byte	0x02, 0x03, 0x00, 0x00, 0x02, 0x06, 0x01, 0x00, 0x04, 0x0b, 0x08, 0x00, 0x01, 0x00, 0x00, 0x00
        /*0020*/ 	.byte	0x00, 0x00, 0x00, 0x00


//--------------------- .nv.info._Z16initial_ensamblePdP17curandStateXORWOWP7setting --------------------------
	.section	.nv.info._Z16initial_ensamblePdP17curandStateXORWOWP7setting,"",@"SHT_CUDA_INFO"
	.sectionflags	@""
	.align	4


	//----- nvinfo : EIATTR_CUDA_API_VERSION
	.align		4
        /*0000*/ 	.byte	0x04, 0x37
        /*0002*/ 	.short	(.L_39 - .L_38)
.L_38:
        /*0004*/ 	.word	0x00000082


	//----- nvinfo : EIATTR_KPARAM_INFO
	.align		4
.L_39:
        /*0008*/ 	.byte	0x04, 0x17
        /*000a*/ 	.short	(.L_41 - .L_40)
.L_40:
        /*000c*/ 	.word	0x00000000
        /*0010*/ 	.short	0x0002
        /*0012*/ 	.short	0x0010
        /*0014*/ 	.byte	0x00, 0xf5, 0x21, 0x00


	//----- nvinfo : EIATTR_KPARAM_INFO
	.align		4
.L_41:
        /*0018*/ 	.byte	0x04, 0x17
        /*001a*/ 	.short	(.L_43 - .L_42)
.L_42:
        /*001c*/ 	.word	0x00000000
        /*0020*/ 	.short	0x0001
        /*0022*/ 	.short	0x0008
        /*0024*/ 	.byte	0x00, 0xf5, 0x21, 0x00


	//----- nvinfo : EIATTR_KPARAM_INFO
	.align		4
.L_43:
        /*0028*/ 	.byte	0x04, 0x17
        /*002a*/ 	.short	(.L_45 - .L_44)
.L_44:
        /*002c*/ 	.word	0x00000000
        /*0030*/ 	.short	0x0000
        /*0032*/ 	.short	0x0000
        /*0034*/ 	.byte	0x00, 0xf5, 0x21, 0x00


	//----- nvinfo : EIATTR_SPARSE_MMA_MASK
	.align		4
.L_45:
        /*0038*/ 	.byte	0x03, 0x50
        /*003a*/ 	.short	0x0000


	//----- nvinfo : EIATTR_MAXREG_COUNT
	.align		4
        /*003c*/ 	.byte	0x03, 0x1b
        /*003e*/ 	.short	0x00ff


	//----- nvinfo : EIATTR_MERCURY_ISA_VERSION
	.align		4
        /*0040*/ 	.byte	0x03, 0x5f
        /*0042*/ 	.short	0x0101


	//----- nvinfo : EIATTR_VRC_CTA_INIT_COUNT
	.align		4
        /*0044*/ 	.byte	0x02, 0x4a
	.zero		1
	.zero		1


	//----- nvinfo : EIATTR_EXIT_INSTR_OFFSETS
	.align		4
        /*0048*/ 	.byte	0x04, 0x1c
        /*004a*/ 	.short	(.L_47 - .L_46)


	//   ....[0]....
.L_46:
        /*004c*/ 	.word	0x00000070


	//   ....[1]....
        /*0050*/ 	.word	0x00000370


	//----- nvinfo : EIATTR_CBANK_PARAM_SIZE
	.align		4
.L_47:
        /*0054*/ 	.byte	0x03, 0x19
        /*0056*/ 	.short	0x0018


	//----- nvinfo : EIATTR_PARAM_CBANK
	.align		4
        /*0058*/ 	.byte	0x04, 0x0a
        /*005a*/ 	.short	(.L_49 - .L_48)
	.align		4
.L_48:
        /*005c*/ 	.word	index@(.nv.constant0._Z16initial_ensamblePdP17curandStateXORWOWP7setting)
        /*0060*/ 	.short	0x0380
        /*0062*/ 	.short	0x0018


	//----- nvinfo : EIATTR_SW_WAR
	.align		4
.L_49:
        /*0064*/ 	.byte	0x04, 0x36
        /*0066*/ 	.short	(.L_51 - .L_50)
.L_50:
        /*0068*/ 	.word	0x00000008
.L_51:


//--------------------- .nv.info._Z11print_sitesPd --------------------------
	.section	.nv.info._Z11print_sitesPd,"",@"SHT_CUDA_INFO"
	.sectionflags	@""
	.align	4


	//----- nvinfo : EIATTR_CUDA_API_VERSION
	.align		4
        /*0000*/ 	.byte	0x04, 0x37
        /*0002*/ 	.short	(.L_53 - .L_52)
.L_52:
        /*0004*/ 	.word	0x00000082


	//----- nvinfo : EIATTR_KPARAM_INFO
	.align		4
.L_53:
        /*0008*/ 	.byte	0x04, 0x17
        /*000a*/ 	.short	(.L_55 - .L_54)
.L_54:
        /*000c*/ 	.word	0x00000000
        /*0010*/ 	.short	0x0000
        /*0012*/ 	.short	0x0000
        /*0014*/ 	.byte	0x00, 0xf5, 0x21, 0x00


	//----- nvinfo : EIATTR_SPARSE_MMA_MASK
	.align		4
.L_55:
        /*0018*/ 	.byte	0x03, 0x50
        /*001a*/ 	.short	0x0000


	//----- nvinfo : EIATTR_MAXREG_COUNT
	.align		4
        /*001c*/ 	.byte	0x03, 0x1b
        /*001e*/ 	.short	0x00ff


	//----- nvinfo : EIATTR_EXTERNS
	.align		4
        /*0020*/ 	.byte	0x04, 0x0f
        /*0022*/ 	.short	(.L_57 - .L_56)


	//   ....[0]....
	.align		4
.L_56:
        /*0024*/ 	.word	index@(vprintf)


	//----- nvinfo : EIATTR_MERCURY_ISA_VERSION
	.align		4
.L_57:
        /*0028*/ 	.byte	0x03, 0x5f
        /*002a*/ 	.short	0x0101


	//----- nvinfo : EIATTR_VRC_CTA_INIT_COUNT
	.align		4
        /*002c*/ 	.byte	0x02, 0x4a
	.zero		1
	.zero		1


	//----- nvinfo : EIATTR_SYSCALL_OFFSETS
	.align		4
        /*0030*/ 	.byte	0x04, 0x46
        /*0032*/ 	.short	(.L_59 - .L_58)


	//   ....[0]....
.L_58:
        /*0034*/ 	.word	0x00000160


	//----- nvinfo : EIATTR_EXIT_INSTR_OFFSETS
	.align		4
.L_59:
        /*0038*/ 	.byte	0x04, 0x1c
        /*003a*/ 	.short	(.L_61 - .L_60)


	//   ....[0]....
.L_60:
        /*003c*/ 	.word	0x00000170


	//----- nvinfo : EIATTR_CBANK_PARAM_SIZE
	.align		4
.L_61:
        /*0040*/ 	.byte	0x03, 0x19
        /*0042*/ 	.short	0x0008


	//----- nvinfo : EIATTR_PARAM_CBANK
	.align		4
        /*0044*/ 	.byte	0x04, 0x0a
        /*0046*/ 	.short	(.L_63 - .L_62)
	.align		4
.L_62:
        /*0048*/ 	.word	index@(.nv.constant0._Z11print_sitesPd)
        /*004c*/ 	.short	0x0380
        /*004e*/ 	.short	0x0008


	//----- nvinfo : EIATTR_SW_WAR
	.align		4
.L_63:
        /*0050*/ 	.byte	0x04, 0x36
        /*0052*/ 	.short	(.L_65 - .L_64)
.L_64:
        /*0054*/ 	.word	0x00000008
.L_65:


//--------------------- .nv.info._Z8SimulatePdiP17curandStateXORWOWP7setting --------------------------
	.section	.nv.info._Z8SimulatePdiP17curandStateXORWOWP7setting,"",@"SHT_CUDA_INFO"
	.sectionflags	@""
	.align	4


	//----- nvinfo : EIATTR_CUDA_API_VERSION
	.align		4
        /*0000*/ 	.byte	0x04, 0x37
        /*0002*/ 	.short	(.L_67 - .L_66)
.L_66:
        /*0004*/ 	.word	0x00000082


	//----- nvinfo : EIATTR_KPARAM_INFO
	.align		4
.L_67:
        /*0008*/ 	.byte	0x04, 0x17
        /*000a*/ 	.short	(.L_69 - .L_68)
.L_68:
        /*000c*/ 	.word	0x00000000
        /*0010*/ 	.short	0x0003
        /*0012*/ 	.short	0x0018
        /*0014*/ 	.byte	0x00, 0xf5, 0x21, 0x00


	//----- nvinfo : EIATTR_KPARAM_INFO
	.align		4
.L_69:
        /*0018*/ 	.byte	0x04, 0x17
        /*001a*/ 	.short	(.L_71 - .L_70)
.L_70:
        /*001c*/ 	.word	0x00000000
        /*0020*/ 	.short	0x0002
        /*0022*/ 	.short	0x0010
        /*0024*/ 	.byte	0x00, 0xf5, 0x21, 0x00


	//----- nvinfo : EIATTR_KPARAM_INFO
	.align		4
.L_71:
        /*0028*/ 	.byte	0x04, 0x17
        /*002a*/ 	.short	(.L_73 - .L_72)
.L_72:
        /*002c*/ 	.word	0x00000000
        /*0030*/ 	.short	0x0001
        /*0032*/ 	.short	0x0008
        /*0034*/ 	.byte	0x00, 0xf0, 0x11, 0x00


	//----- nvinfo : EIATTR_KPARAM_INFO
	.align		4
.L_73:
        /*0038*/ 	.byte	0x04, 0x17
        /*003a*/ 	.short	(.L_75 - .L_74)
.L_74:
        /*003c*/ 	.word	0x00000000
        /*0040*/ 	.short	0x0000
        /*0042*/ 	.short	0x0000
        /*0044*/ 	.byte	0x00, 0xf5, 0x21, 0x00


	//----- nvinfo : EIATTR_SPARSE_MMA_MASK
	.align		4
.L_75:
        /*0048*/ 	.byte	0x03, 0x50
        /*004a*/ 	.short	0x0000


	//----- nvinfo : EIATTR_MAXREG_COUNT
	.align		4
        /*004c*/ 	.byte	0x03, 0x1b
        /*004e*/ 	.short	0x00ff


	//----- nvinfo : EIATTR_NUM_BARRIERS
	.align		4
        /*0050*/ 	.byte	0x02, 0x4c
        /*0052*/ 	.byte	0x01
	.zero		1


	//----- nvinfo : EIATTR_MERCURY_ISA_VERSION
	.align		4
        /*0054*/ 	.byte	0x03, 0x5f
        /*0056*/ 	.short	0x0101


	//----- nvinfo : EIATTR_VRC_CTA_INIT_COUNT
	.align		4
        /*0058*/ 	.byte	0x02, 0x4a
	.zero		1
	.zero		1


	//----- nvinfo : EIATTR_EXIT_INSTR_OFFSETS
	.align		4
        /*005c*/ 	.byte	0x04, 0x1c
        /*005e*/ 	.short	(.L_77 - .L_76)


	//   ....[0]....
.L_76:
        /*0060*/ 	.word	0x00000050


	//   ....[1]....
        /*0064*/ 	.word	0x000020c0


	//----- nvinfo : EIATTR_CRS_STACK_SIZE
	.align		4
.L_77:
        /*0068*/ 	.byte	0x04, 0x1e
        /*006a*/ 	.short	(.L_79 - .L_78)
.L_78:
        /*006c*/ 	.word	0x00000000


	//----- nvinfo : EIATTR_CBANK_PARAM_SIZE
	.align		4
.L_79:
        /*0070*/ 	.byte	0x03, 0x19
        /*0072*/ 	.short	0x0020


	//----- nvinfo : EIATTR_PARAM_CBANK
	.align		4
        /*0074*/ 	.byte	0x04, 0x0a
        /*0076*/ 	.short	(.L_81 - .L_80)
	.align		4
.L_80:
        /*0078*/ 	.word	index@(.nv.constant0._Z8SimulatePdiP17curandStateXORWOWP7setting)
        /*007c*/ 	.short	0x0380
        /*007e*/ 	.short	0x0020


	//----- nvinfo : EIATTR_SW_WAR
	.align		4
.L_81:
        /*0080*/ 	.byte	0x04, 0x36
        /*0082*/ 	.short	(.L_83 - .L_82)
.L_82:
        /*0084*/ 	.word	0x00000008
.L_83:


//--------------------- .nv.info._Z9init_randP17curandStateXORWOW --------------------------
	.section	.nv.info._Z9init_randP17curandStateXORWOW,"",@"SHT_CUDA_INFO"
	.sectionflags	@""
	.align	4


	//----- nvinfo : EIATTR_CUDA_API_VERSION
	.align		4
        /*0000*/ 	.byte	0x04, 0x37
        /*0002*/ 	.short	(.L_85 - .L_84)
.L_84:
        /*0004*/ 	.word	0x00000082


	//----- nvinfo : EIATTR_KPARAM_INFO
	.align		4
.L_85:
        /*0008*/ 	.byte	0x04, 0x17
        /*000a*/ 	.short	(.L_87 - .L_86)
.L_86:
        /*000c*/ 	.word	0x00000000
        /*0010*/ 	.short	0x0000
        /*0012*/ 	.short	0x0000
        /*0014*/ 	.byte	0x00, 0xf5, 0x21, 0x00


	//----- nvinfo : EIATTR_SPARSE_MMA_MASK
	.align		4
.L_87:
        /*0018*/ 	.byte	0x03, 0x50
        /*001a*/ 	.short	0x0000


	//----- nvinfo : EIATTR_MAXREG_COUNT
	.align		4
        /*001c*/ 	.byte	0x03, 0x1b
        /*001e*/ 	.short	0x00ff


	//----- nvinfo : EIATTR_MERCURY_ISA_VERSION
	.align		4
        /*0020*/ 	.byte	0x03, 0x5f
        /*0022*/ 	.short	0x0101


	//----- nvinfo : EIATTR_VRC_CTA_INIT_COUNT
	.align		4
        /*0024*/ 	.byte	0x02, 0x4a
	.zero		1
	.zero		1


	//----- nvinfo : EIATTR_EXIT_INSTR_OFFSETS
	.align		4
        /*0028*/ 	.byte	0x04, 0x1c
        /*002a*/ 	.short	(.L_89 - .L_88)


	//   ....[0]....
.L_88:
        /*002c*/ 	.word	0x00000e70


	//----- nvinfo : EIATTR_CRS_STACK_SIZE
	.align		4
.L_89:
        /*0030*/ 	.byte	0x04, 0x1e
        /*0032*/ 	.short	(.L_91 - .L_90)
.L_90:
        /*0034*/ 	.word	0x00000000


	//----- nvinfo : EIATTR_CBANK_PARAM_SIZE
	.align		4
.L_91:
        /*0038*/ 	.byte	0x03, 0x19
        /*003a*/ 	.short	0x0008


	//----- nvinfo : EIATTR_PARAM_CBANK
	.align		4
        /*003c*/ 	.byte	0x04, 0x0a
        /*003e*/ 	.short	(.L_93 - .L_92)
	.align		4
.L_92:
        /*0040*/ 	.word	index@(.nv.constant0._Z9init_randP17curandStateXORWOW)
        /*0044*/ 	.short	0x0380
        /*0046*/ 	.short	0x0008


	//----- nvinfo : EIATTR_SW_WAR
	.align		4
.L_93:
        /*0048*/ 	.byte	0x04, 0x36
        /*004a*/ 	.short	(.L_95 - .L_94)
.L_94:
        /*004c*/ 	.word	0x00000008
.L_95:


//--------------------- .nv.callgraph             --------------------------
	.section	.nv.callgraph,"",@"SHT_CUDA_CALLGRAPH"
	.align	4
	.sectionentsize	8
	.align		4
        /*0000*/ 	.word	0x00000000
	.align		4
        /*0004*/ 	.word	0xffffffff
	.align		4
        /*0008*/ 	.word	index@(_Z11print_sitesPd)
	.align		4
        /*000c*/ 	.word	index@(vprintf)
	.align		4
        /*0010*/ 	.word	0x00000000
	.align		4
        /*0014*/ 	.word	0xfffffffe
	.align		4
        /*0018*/ 	.word	0x00000000
	.align		4
        /*001c*/ 	.word	0xfffffffd
	.align		4
        /*0020*/ 	.word	0x00000000
	.align		4
        /*0024*/ 	.word	0xfffffffc


//--------------------- .nv.constant4             --------------------------
	.section	.nv.constant4,"a",@progbits
	.align	8
	.align		8
.nv.constant4:
        /*0000*/ 	.dword	precalc_xorwow_matrix
	.align		8
        /*0008*/ 	.dword	precalc_xorwow_offset_matrix
	.align		8
        /*0010*/ 	.dword	mrg32k3aM1
	.align		8
        /*0018*/ 	.dword	mrg32k3aM2
	.align		8
        /*0020*/ 	.dword	mrg32k3aM1SubSeq
	.align		8
        /*0028*/ 	.dword	mrg32k3aM2SubSeq
	.align		8
        /*0030*/ 	.dword	mrg32k3aM1Seq
	.align		8
        /*0038*/ 	.dword	mrg32k3aM2Seq
	.align		8
        /*0040*/ 	.dword	$str$1
	.align		8
        /*0048*/ 	.dword	vprintf


//--------------------- .nv.constant3             --------------------------
	.section	.nv.constant3,"a",@progbits
	.align	8
.nv.constant3:
	.type		__cr_lgamma_table,@object
	.size		__cr_lgamma_table,(.L_8 - __cr_lgamma_table)
__cr_lgamma_table:
        /*0000*/ 	.byte	0x00, 0x00, 0x00, 0x00, 0x00, 0x00, 0x00, 0x00, 0x00, 0x00, 0x00, 0x00, 0x00, 0x00, 0x00, 0x00
        /*0010*/ 	.byte	0xef, 0x39, 0xfa, 0xfe, 0x42, 0x2e, 0xe6, 0x3f, 0x02, 0x20, 0x2a, 0xfa, 0x0b, 0xab, 0xfc, 0x3f
        /*0020*/ 	.byte	0xf9, 0x2c, 0x92, 0x7c, 0xa7, 0x6c, 0x09, 0x40, 0xc9, 0x79, 0x44, 0x3c, 0x64, 0x26, 0x13, 0x40
        /*0030*/ 	.byte	0xca, 0x01, 0xcf, 0x3a, 0x27, 0x51, 0x1a, 0x40, 0x30, 0xcc, 0x2d, 0xf3, 0xe1, 0x0c, 0x21, 0x40
        /*0040*/ 	.byte	0x0d, 0xb7, 0xfc, 0x82, 0x8e, 0x35, 0x25, 0x40
.L_8:


//--------------------- .text._Z16initial_ensamblePdP17curandStateXORWOWP7setting --------------------------
	.section	.text._Z16initial_ensamblePdP17curandStateXORWOWP7setting,"ax",@progbits
	.align	128
        .global         _Z16initial_ensamblePdP17curandStateXORWOWP7setting
        .type           _Z16initial_ensamblePdP17curandStateXORWOWP7setting,@function
        .size           _Z16initial_ensamblePdP17curandStateXORWOWP7setting,(.L_x_74 - _Z16initial_ensamblePdP17curandStateXORWOWP7setting)
        .other          _Z16initial_ensamblePdP17curandStateXORWOWP7setting,@"STO_CUDA_ENTRY STV_DEFAULT"
_Z16initial_ensamblePdP17curandStateXORWOWP7setting:
.text._Z16initial_ensamblePdP17curandStateXORWOWP7setting:
[----:B------:R-:W-:Y:S08]  /*0000*/  LDC R1, c[0x0][0x37c] ;  /* 0x0000df00ff017b82 */ /* 0x000ff00000000800 */
[----:B------:R-:W0:Y:S01]  /*0010*/  LDC.64 R2, c[0x0][0x390] ;  /* 0x0000e400ff027b82 */ /* 0x000e220000000a00 */
[----:B------:R-:W0:Y:S02]  /*0020*/  LDCU.64 UR6, c[0x0][0x358] ;  /* 0x00006b00ff0677ac */ /* 0x000e240008000a00 */
[----:B0-----:R-:W2:Y:S01]  /*0030*/  LDG.E R0, desc[UR6][R2.64+0x10] ;  /* 0x0000100602007981 */ /* 0x001ea2000c1e1900 */
[----:B------:R-:W0:Y:S01]  /*0040*/  S2R R7, SR_TID.X ;  /* 0x0000000000077919 */ /* 0x000e220000002100 */
[----:B--2---:R-:W-:-:S02]  /*0050*/  ISETP.NE.AND P0, PT, R0, RZ, PT ;  /* 0x000000ff0000720c */ /* 0x004fc40003f05270 */
[----:B------:R-:W1:Y:S11]  /*0060*/  S2R R0, SR_CTAID.X ;  /* 0x0000000000007919 */ /* 0x000e760000002500 */
[----:B0-----:R-:W-:Y:S05]  /*0070*/  @!P0 EXIT ;  /* 0x000000000000894d */ /* 0x001fea0003800000 */
[----:B------:R-:W0:Y:S01]  /*0080*/  LDC.64 R4, c[0x0][0x388] ;  /* 0x0000e200ff047b82 */ /* 0x000e220000000a00 */
[----:B------:R-:W1:Y:S01]  /*0090*/  LDCU UR4, c[0x0][0x360] ;  /* 0x00006c00ff0477ac */ /* 0x000e620008000800 */
[----:B------:R-:W2:Y:S01]  /*00a0*/  LDCU.64 UR8, c[0x0][0x380] ;  /* 0x00007000ff0877ac */ /* 0x000ea20008000a00 */
[----:B------:R-:W-:Y:S01]  /*00b0*/  UMOV UR5, URZ ;  /* 0x000000ff00057c82 */ /* 0x000fe20008000000 */
[----:B-1----:R-:W-:Y:S01]  /*00c0*/  IMAD R0, R0, UR4, R7 ;  /* 0x0000000400007c24 */ /* 0x002fe2000f8e0207 */
[----:B------:R-:W-:-:S03]  /*00d0*/  UMOV UR4, URZ ;  /* 0x000000ff00047c82 */ /* 0x000fc60008000000 */
[----:B0-2---:R-:W-:-:S07]  /*00e0*/  IMAD.WIDE.U32 R4, R0, 0x30, R4 ;  /* 0x0000003000047825 */ /* 0x005fce00078e0004 */
.L_x_0:
[----:B------:R-:W2:Y:S04]  /*00f0*/  LDG.E.64 R6, desc[UR6][R4.64] ;  /* 0x0000000604067981 */ /* 0x000ea8000c1e1b00 */
[----:B------:R-:W3:Y:S04]  /*0100*/  LDG.E.64 R12, desc[UR6][R4.64+0x10] ;  /* 0x00001006040c7981 */ /* 0x000ee8000c1e1b00 */
[----:B------:R-:W4:Y:S01]  /*0110*/  LDG.E.64 R10, desc[UR6][R4.64+0x8] ;  /* 0x00000806040a7981 */ /* 0x000f22000c1e1b00 */
[----:B--2---:R-:W-:Y:S01]  /*0120*/  SHF.R.U32.HI R8, RZ, 0x2, R7 ;  /* 0x00000002ff087819 */ /* 0x004fe20000011607 */
[----:B------:R-:W-:-:S03]  /*0130*/  VIADD R14, R6, 0x587c5 ;  /* 0x000587c5060e7836 */ /* 0x000fc60000000000 */
[----:B------:R-:W-:Y:S01]  /*0140*/  LOP3.LUT R8, R8, R7, RZ, 0x3c, !PT ;  /* 0x0000000708087212 */ /* 0x000fe200078e3cff */
[----:B---3--:R-:W-:Y:S01]  /*0150*/  IMAD.SHL.U32 R7, R13, 0x10, RZ ;  /* 0x000000100d077824 */ /* 0x008fe200078e00ff */
[----:B------:R-:W-:Y:S01]  /*0160*/  MOV R17, R12 ;  /* 0x0000000c00117202 */ /* 0x000fe20000000f00 */
[----:B----4-:R-:W-:Y:S01]  /*0170*/  IMAD.MOV.U32 R16, RZ, RZ, R11 ;  /* 0x000000ffff107224 */ /* 0x010fe200078e000b */
[----:B------:R-:W-:Y:S01]  /*0180*/  MOV R18, R13 ;  /* 0x0000000d00127202 */ /* 0x000fe20000000f00 */
[C---:B------:R-:W-:Y:S02]  /*0190*/  IMAD.SHL.U32 R9, R8.reuse, 0x2, RZ ;  /* 0x0000000208097824 */ /* 0x040fe400078e00ff */
[----:B------:R-:W-:Y:S01]  /*01a0*/  IMAD.MOV.U32 R15, RZ, RZ, R10 ;  /* 0x000000ffff0f7224 */ /* 0x000fe200078e000a */
[----:B------:R-:W-:Y:S02]  /*01b0*/  STG.E.64 desc[UR6][R4.64+0x8], R16 ;  /* 0x0000081004007986 */ /* 0x000fe4000c101b06 */
[----:B------:R-:W-:-:S02]  /*01c0*/  LOP3.LUT R8, R8, R9, R7, 0x96, !PT ;  /* 0x0000000908087212 */ /* 0x000fc400078e9607 */
[----:B------:R0:W-:Y:S02]  /*01d0*/  STG.E.64 desc[UR6][R4.64], R14 ;  /* 0x0000000e04007986 */ /* 0x0001e4000c101b06 */
[----:B------:R-:W-:-:S05]  /*01e0*/  LOP3.LUT R19, R8, R13, RZ, 0x3c, !PT ;  /* 0x0000000d08137212 */ /* 0x000fca00078e3cff */
[----:B------:R1:W-:Y:S04]  /*01f0*/  STG.E.64 desc[UR6][R4.64+0x10], R18 ;  /* 0x0000101204007986 */ /* 0x0003e8000c101b06 */
[----:B------:R-:W2:Y:S01]  /*0200*/  LDG.E R9, desc[UR6][R2.64+0x10] ;  /* 0x0000100602097981 */ /* 0x000ea2000c1e1900 */
[----:B------:R-:W-:Y:S02]  /*0210*/  IMAD.IADD R6, R19, 0x1, R14 ;  /* 0x0000000113067824 */ /* 0x000fe400078e020e */
[----:B------:R-:W-:Y:S02]  /*0220*/  HFMA2 R10, -RZ, RZ, 0, 0 ;  /* 0x00000000ff0a7431 */ /* 0x000fe400000001ff */
[----:B------:R-:W-:Y:S02]  /*0230*/  IMAD.MOV.U32 R7, RZ, RZ, 0x2f800000 ;  /* 0x2f800000ff077424 */ /* 0x000fe400078e00ff */
[----:B------:R-:W-:Y:S01]  /*0240*/  IMAD.MOV.U32 R11, RZ, RZ, 0x40690000 ;  /* 0x40690000ff0b7424 */ /* 0x000fe200078e00ff */
[----:B------:R-:W-:-:S05]  /*0250*/  I2FP.F32.U32 R6, R6 ;  /* 0x0000000600067245 */ /* 0x000fca0000201000 */
[----:B------:R-:W-:-:S04]  /*0260*/  FFMA R12, R6, R7, 1.1641532182693481445e-10 ;  /* 0x2f000000060c7423 */ /* 0x000fc80000000007 */
[----:B------:R-:W3:Y:S02]  /*0270*/  F2F.F64.F32 R6, R12 ;  /* 0x0000000c00067310 */ /* 0x000ee40000201800 */
[----:B---3--:R-:W-:Y:S01]  /*0280*/  DFMA R6, R6, R10, -100 ;  /* 0xc05900000606742b */ /* 0x008fe2000000000a */
[----:B--2---:R-:W-:-:S05]  /*0290*/  IMAD R9, R0, R9, RZ ;  /* 0x0000000900097224 */ /* 0x004fca00078e02ff */
[----:B------:R-:W-:-:S05]  /*02a0*/  IADD3 R9, P0, PT, R9, UR4, RZ ;  /* 0x0000000409097c10 */ /* 0x000fca000ff1e0ff */
[----:B0-----:R-:W-:Y:S01]  /*02b0*/  IMAD.X R14, RZ, RZ, UR5, P0 ;  /* 0x00000005ff0e7e24 */ /* 0x001fe200080e06ff */
[----:B------:R-:W-:-:S04]  /*02c0*/  LEA R8, P0, R9, UR8, 0x3 ;  /* 0x0000000809087c11 */ /* 0x000fc8000f8018ff */
[----:B------:R-:W-:-:S05]  /*02d0*/  LEA.HI.X R9, R9, UR9, R14, 0x3, P0 ;  /* 0x0000000909097c11 */ /* 0x000fca00080f1c0e */
[----:B------:R1:W-:Y:S04]  /*02e0*/  STG.E.64 desc[UR6][R8.64], R6 ;  /* 0x0000000608007986 */ /* 0x0003e8000c101b06 */
[----:B------:R-:W2:Y:S01]  /*02f0*/  LDG.E R10, desc[UR6][R2.64+0x10] ;  /* 0x00001006020a7981 */ /* 0x000ea2000c1e1900 */
[----:B------:R-:W-:-:S04]  /*0300*/  UIADD3 UR4, UP0, UPT, UR4, 0x1, URZ ;  /* 0x0000000104047890 */ /* 0x000fc8000ff1e0ff */
[----:B------:R-:W-:-:S06]  /*0310*/  UIADD3.X UR5, UPT, UPT, URZ, UR5, URZ, UP0, !UPT ;  /* 0x00000005ff057290 */ /* 0x000fcc00087fe4ff */
[----:B------:R-:W-:Y:S02]  /*0320*/  MOV R11, UR5 ;  /* 0x00000005000b7c02 */ /* 0x000fe40008000f00 */
[----:B--2---:R-:W-:Y:S02]  /*0330*/  ISETP.LE.U32.AND P0, PT, R10, UR4, PT ;  /* 0x000000040a007c0c */ /* 0x004fe4000bf03070 */
[----:B------:R-:W-:-:S04]  /*0340*/  SHF.R.S32.HI R10, RZ, 0x1f, R10 ;  /* 0x0000001fff0a7819 */ /* 0x000fc8000001140a */
[----:B------:R-:W-:-:S13]  /*0350*/  ISETP.GE.U32.AND.EX P0, PT, R11, R10, PT, P0 ;  /* 0x0000000a0b00720c */ /* 0x000fda0003f06100 */
[----:B-1----:R-:W-:Y:S05]  /*0360*/  @!P0 BRA `(.L_x_0) ;  /* 0xfffffffc00608947 */ /* 0x002fea000383ffff */
[----:B------:R-:W-:Y:S05]  /*0370*/  EXIT ;  /* 0x000000000000794d */ /* 0x000fea0003800000 */
.L_x_1:
[----:B------:R-:W-:-:S00]  /*0380*/  BRA `(.L_x_1) ;  /* 0xfffffffc00fc7947 */ /* 0x000fc0000383ffff */
[----:B------:R-:W-:-:S00]  /*0390*/  NOP ;  /* 0x0000000000007918 */ /* 0x000fc00000000000 */
        /* <DEDUP_REMOVED lines=14> */
.L_x_74:


//--------------------- .text._Z11print_sitesPd   --------------------------
	.section	.text._Z11print_sitesPd,"ax",@progbits
	.align	128
        .global         _Z11print_sitesPd
        .type           _Z11print_sitesPd,@function
        .size           _Z11print_sitesPd,(.L_x_75 - _Z11print_sitesPd)
        .other          _Z11print_sitesPd,@"STO_CUDA_ENTRY STV_DEFAULT"
_Z11print_sitesPd:
.text._Z11print_sitesPd:
[----:B------:R-:W0:Y:S01]  /*0000*/  LDC R1, c[0x0][0x37c] ;  /* 0x0000df00ff017b82 */ /* 0x000e220000000800 */
[----:B------:R-:W1:Y:S07]  /*0010*/  S2R R0, SR_CTAID.X ;  /* 0x0000000000007919 */ /* 0x000e6e0000002500 */
[----:B------:R-:W2:Y:S01]  /*0020*/  LDC.64 R2, c[0x0][0x380] ;  /* 0x0000e000ff027b82 */ /* 0x000ea20000000a00 */
[----:B------:R-:W3:Y:S01]  /*0030*/  LDCU UR6, c[0x0][0x2fc] ;  /* 0x00005f80ff0677ac */ /* 0x000ee20008000800 */
[----:B0-----:R-:W-:Y:S01]  /*0040*/  VIADD R1, R1, 0xfffffff0 ;  /* 0xfffffff001017836 */ /* 0x001fe20000000000 */
[----:B------:R-:W1:Y:S01]  /*0050*/  S2R R5, SR_TID.X ;  /* 0x0000000000057919 */ /* 0x000e620000002100 */
[----:B------:R-:W1:Y:S01]  /*0060*/  LDCU UR7, c[0x0][0x360] ;  /* 0x00006c00ff0777ac */ /* 0x000e620008000800 */
[----:B------:R-:W0:Y:S01]  /*0070*/  LDCU.64 UR4, c[0x0][0x358] ;  /* 0x00006b00ff0477ac */ /* 0x000e220008000a00 */
[----:B------:R-:W-:Y:S01]  /*0080*/  MOV R8, 0x48 ;  /* 0x0000004800087802 */ /* 0x000fe20000000f00 */
[----:B------:R-:W4:Y:S01]  /*0090*/  LDCU.64 UR8, c[0x4][0x40] ;  /* 0x01000800ff0877ac */ /* 0x000f220008000a00 */
[----:B-1----:R-:W-:-:S04]  /*00a0*/  IMAD R0, R0, UR7, R5 ;  /* 0x0000000700007c24 */ /* 0x002fc8000f8e0205 */
[----:B--2---:R-:W-:-:S06]  /*00b0*/  IMAD.WIDE.U32 R2, R0, 0x8, R2 ;  /* 0x0000000800027825 */ /* 0x004fcc00078e0002 */
[----:B0-----:R-:W2:Y:S01]  /*00c0*/  LDG.E.64 R2, desc[UR4][R2.64] ;  /* 0x0000000402027981 */ /* 0x001ea2000c1e1b00 */
[----:B------:R-:W0:Y:S01]  /*00d0*/  LDCU UR4, c[0x0][0x2f8] ;  /* 0x00005f00ff0477ac */ /* 0x000e220008000800 */
[----:B------:R-:W1:Y:S01]  /*00e0*/  LDC.64 R8, c[0x4][R8] ;  /* 0x0100000008087b82 */ /* 0x000e620000000a00 */
[----:B----4-:R-:W-:Y:S01]  /*00f0*/  IMAD.U32 R4, RZ, RZ, UR8 ;  /* 0x00000008ff047e24 */ /* 0x010fe2000f8e00ff */
[----:B------:R4:W-:Y:S01]  /*0100*/  STL [R1], R0 ;  /* 0x0000000001007387 */ /* 0x0009e20000100800 */
[----:B------:R-:W-:Y:S02]  /*0110*/  MOV R5, UR9 ;  /* 0x0000000900057c02 */ /* 0x000fe40008000f00 */
[----:B0-----:R-:W-:-:S04]  /*0120*/  IADD3 R6, P0, PT, R1, UR4, RZ ;  /* 0x0000000401067c10 */ /* 0x001fc8000ff1e0ff */
[----:B---3--:R-:W-:Y:S01]  /*0130*/  IADD3.X R7, PT, PT, RZ, UR6, RZ, P0, !PT ;  /* 0x00000006ff077c10 */ /* 0x008fe200087fe4ff */
[----:B-12---:R4:W-:Y:S08]  /*0140*/  STL.64 [R1+0x8], R2 ;  /* 0x0000080201007387 */ /* 0x0069f00000100a00 */
[----:B------:R-:W-:-:S07]  /*0150*/  LEPC R20, `(.L_x_2) ;  /* 0x000000001014794e */ /* 0x000fce0000000000 */
[----:B----4-:R-:W-:Y:S05]  /*0160*/  CALL.ABS.NOINC R8 ;  /* 0x0000000008007343 */ /* 0x010fea0003c00000 */
.L_x_2:
[----:B------:R-:W-:Y:S05]  /*0170*/  EXIT ;  /* 0x000000000000794d */ /* 0x000fea0003800000 */
.L_x_3:
        /* <DEDUP_REMOVED lines=16> */
.L_x_75:


//--------------------- .text._Z8SimulatePdiP17curandStateXORWOWP7setting --------------------------
	.section	.text._Z8SimulatePdiP17curandStateXORWOWP7setting,"ax",@progbits
	.align	128
        .global         _Z8SimulatePdiP17curandStateXORWOWP7setting
        .type           _Z8SimulatePdiP17curandStateXORWOWP7setting,@function
        .size           _Z8SimulatePdiP17curandStateXORWOWP7setting,(.L_x_73 - _Z8SimulatePdiP17curandStateXORWOWP7setting)
        .other          _Z8SimulatePdiP17curandStateXORWOWP7setting,@"STO_CUDA_ENTRY STV_DEFAULT"
_Z8SimulatePdiP17curandStateXORWOWP7setting:
.text._Z8SimulatePdiP17curandStateXORWOWP7setting:
[----:B------:R-:W-:Y:S08]  /*0000*/  LDC R1, c[0x0][0x37c] ;  /* 0x0000df00ff017b82 */ /* 0x000ff00000000800 */
[----:B------:R-:W0:Y:S01]  /*0010*/  LDC R0, c[0x0][0x388] ;  /* 0x0000e200ff007b82 */ /* 0x000e220000000800 */
[----:B------:R-:W1:Y:S01]  /*0020*/  S2R R3, SR_CTAID.X ;  /* 0x0000000000037919 */ /* 0x000e620000002500 */
[----:B0-----:R-:W-:-:S02]  /*0030*/  ISETP.GE.AND P0, PT, R0, 0x1, PT ;  /* 0x000000010000780c */ /* 0x001fc40003f06270 */
[----:B------:R-:W0:Y:S11]  /*0040*/  S2R R0, SR_TID.X ;  /* 0x0000000000007919 */ /* 0x000e360000002100 */
[----:B-1----:R-:W-:Y:S05]  /*0050*/  @!P0 EXIT ;  /* 0x000000000000894d */ /* 0x002fea0003800000 */
[----:B------:R-:W1:Y:S01]  /*0060*/  LDC.64 R36, c[0x0][0x390] ;  /* 0x0000e400ff247b82 */ /* 0x000e620000000a00 */
[----:B------:R-:W0:Y:S01]  /*0070*/  LDCU UR4, c[0x0][0x360] ;  /* 0x00006c00ff0477ac */ /* 0x000e220008000800 */
[----:B------:R-:W2:Y:S01]  /*0080*/  LDCU.64 UR6, c[0x0][0x358] ;  /* 0x00006b00ff0677ac */ /* 0x000ea20008000a00 */
[----:B0-----:R-:W-:Y:S01]  /*0090*/  IMAD R3, R3, UR4, R0 ;  /* 0x0000000403037c24 */ /* 0x001fe2000f8e0200 */
[----:B------:R-:W-:-:S03]  /*00a0*/  UMOV UR4, URZ ;  /* 0x000000ff00047c82 */ /* 0x000fc60008000000 */
[----:B-12---:R-:W-:-:S07]  /*00b0*/  IMAD.WIDE.U32 R36, R3, 0x30, R36 ;  /* 0x0000003003247825 */ /* 0x006fce00078e0024 */
.L_x_55:
[----:B0-----:R-:W0:Y:S01]  /*00c0*/  LDC.64 R2, c[0x0][0x398] ;  /* 0x0000e600ff027b82 */ /* 0x001e220000000a00 */
[----:B------:R-:W1:Y:S01]  /*00d0*/  LDCU UR5, c[0x0][0x388] ;  /* 0x00007100ff0577ac */ /* 0x000e620008000800 */
[----:B0-----:R-:W2:Y:S01]  /*00e0*/  LDG.E R4, desc[UR6][R2.64+0xc] ;  /* 0x00000c0602047981 */ /* 0x001ea2000c1e1900 */
[----:B------:R-:W-:-:S04]  /*00f0*/  UIADD3 UR4, UPT, UPT, UR4, 0x1, URZ ;  /* 0x0000000104047890 */ /* 0x000fc8000fffe0ff */
[----:B-1----:R-:W-:Y:S01]  /*0100*/  UISETP.NE.AND UP0, UPT, UR4, UR5, UPT ;  /* 0x000000050400728c */ /* 0x002fe2000bf05270 */
[----:B--2---:R-:W-:-:S13]  /*0110*/  ISETP.GE.AND P0, PT, R4, 0x1, PT ;  /* 0x000000010400780c */ /* 0x004fda0003f06270 */
[----:B------:R-:W-:Y:S05]  /*0120*/  @!P0 BRA `(.L_x_4) ;  /* 0x0000001c00dc8947 */ /* 0x000fea0003800000 */
[----:B------:R0:W5:Y:S01]  /*0130*/  LDG.E R0, desc[UR6][R2.64+0x10] ;  /* 0x0000100602007981 */ /* 0x000162000c1e1900 */
[----:B------:R-:W-:Y:S01]  /*0140*/  BSSY.RECONVERGENT B2, `(.L_x_4) ;  /* 0x00001f5000027945 */ /* 0x000fe20003800200 */
[----:B------:R-:W-:Y:S02]  /*0150*/  IMAD.MOV.U32 R7, RZ, RZ, R4 ;  /* 0x000000ffff077224 */ /* 0x000fe400078e0004 */
[----:B------:R-:W-:-:S07]  /*0160*/  IMAD.MOV.U32 R6, RZ, RZ, RZ ;  /* 0x000000ffff067224 */ /* 0x000fce00078e00ff */
.L_x_54:
[----:B-----5:R-:W-:Y:S01]  /*0170*/  ISETP.GE.AND P0, PT, R0, 0x1, PT ;  /* 0x000000010000780c */ /* 0x020fe20003f06270 */
[----:B------:R-:W-:Y:S01]  /*0180*/  BSSY.RECONVERGENT B1, `(.L_x_5) ;  /* 0x00001ed000017945 */ /* 0x000fe20003800200 */
[----:B0-----:R-:W-:-:S11]  /*0190*/  VIADD R2, R6, 0x1 ;  /* 0x0000000106027836 */ /* 0x001fd60000000000 */
[----:B------:R-:W-:Y:S05]  /*01a0*/  @!P0 BRA `(.L_x_6) ;  /* 0x0000001c00a88947 */ /* 0x000fea0003800000 */
[----:B------:R-:W0:Y:S01]  /*01b0*/  LDC.64 R4, c[0x0][0x398] ;  /* 0x0000e600ff047b82 */ /* 0x000e220000000a00 */
[----:B------:R-:W1:Y:S07]  /*01c0*/  S2R R10, SR_TID.X ;  /* 0x00000000000a7919 */ /* 0x000e6e0000002100 */
[----:B------:R-:W1:Y:S08]  /*01d0*/  S2UR UR5, SR_CTAID.X ;  /* 0x00000000000579c3 */ /* 0x000e700000002500 */
[----:B------:R-:W1:Y:S01]  /*01e0*/  LDC R3, c[0x0][0x360] ;  /* 0x0000d800ff037b82 */ /* 0x000e620000000800 */
[----:B0-----:R-:W2:Y:S07]  /*01f0*/  LDG.E R8, desc[UR6][R4.64+0x20] ;  /* 0x0000200604087981 */ /* 0x001eae000c1e1900 */
[----:B------:R-:W0:Y:S01]  /*0200*/  LDC.64 R28, c[0x0][0x380] ;  /* 0x0000e000ff1c7b82 */ /* 0x000e220000000a00 */
[----:B-1----:R-:W-:-:S04]  /*0210*/  IMAD R3, R3, UR5, R10 ;  /* 0x0000000503037c24 */ /* 0x002fc8000f8e020a */
[----:B------:R-:W-:-:S04]  /*0220*/  IMAD R3, R7, R3, R6 ;  /* 0x0000000307037224 */ /* 0x000fc800078e0206 */
[----:B0-----:R-:W-:-:S05]  /*0230*/  IMAD.WIDE R34, R3, 0x8, R28 ;  /* 0x0000000803227825 */ /* 0x001fca00078e021c */
[----:B------:R0:W5:Y:S01]  /*0240*/  LDG.E.64 R32, desc[UR6][R34.64] ;  /* 0x0000000622207981 */ /* 0x000162000c1e1b00 */
[----:B------:R-:W-:Y:S01]  /*0250*/  IMAD R7, R7, R10, R6 ;  /* 0x0000000a07077224 */ /* 0x000fe200078e0206 */
[----:B------:R-:W-:Y:S01]  /*0260*/  BSSY.RECONVERGENT B0, `(.L_x_7) ;  /* 0x00001dc000007945 */ /* 0x000fe20003800200 */
[----:B--2---:R-:W1:Y:S01]  /*0270*/  I2F.U32.RP R9, R8 ;  /* 0x0000000800097306 */ /* 0x004e620000209000 */
[----:B------:R-:W-:-:S07]  /*0280*/  IMAD.MOV R3, RZ, RZ, -R8 ;  /* 0x000000ffff037224 */ /* 0x000fce00078e0a08 */
[----:B-1----:R-:W1:Y:S02]  /*0290*/  MUFU.RCP R9, R9 ;  /* 0x0000000900097308 */ /* 0x002e640000001000 */
[----:B-1----:R-:W-:-:S06]  /*02a0*/  VIADD R4, R9, 0xffffffe ;  /* 0x0ffffffe09047836 */ /* 0x002fcc0000000000 */
[----:B------:R1:W2:Y:S02]  /*02b0*/  F2I.FTZ.U32.TRUNC.NTZ R5, R4 ;  /* 0x0000000400057305 */ /* 0x0002a4000021f000 */
[----:B-1----:R-:W-:Y:S02]  /*02c0*/  IMAD.MOV.U32 R4, RZ, RZ, RZ ;  /* 0x000000ffff047224 */ /* 0x002fe400078e00ff */
[----:B--2---:R-:W-:-:S04]  /*02d0*/  IMAD R3, R3, R5, RZ ;  /* 0x0000000503037224 */ /* 0x004fc800078e02ff */
[----:B------:R-:W-:Y:S01]  /*02e0*/  IMAD.HI.U32 R6, R5, R3, R4 ;  /* 0x0000000305067227 */ /* 0x000fe200078e0004 */
[----:B------:R-:W-:-:S03]  /*02f0*/  LOP3.LUT R4, RZ, R8, RZ, 0x33, !PT ;  /* 0x00000008ff047212 */ /* 0x000fc600078e33ff */
[C---:B------:R-:W-:Y:S02]  /*0300*/  VIADD R3, R7.reuse, 0xffffffff ;  /* 0xffffffff07037836 */ /* 0x040fe40000000000 */
[----:B------:R-:W-:Y:S02]  /*0310*/  VIADD R7, R7, 0x1 ;  /* 0x0000000107077836 */ /* 0x000fe40000000000 */
[----:B------:R-:W-:-:S04]  /*0320*/  IMAD.HI.U32 R5, R6, R3, RZ ;  /* 0x0000000306057227 */ /* 0x000fc800078e00ff */
[----:B------:R-:W-:-:S04]  /*0330*/  IMAD.HI.U32 R6, R6, R7, RZ ;  /* 0x0000000706067227 */ /* 0x000fc800078e00ff */
[----:B------:R-:W-:Y:S02]  /*0340*/  IMAD.MOV R5, RZ, RZ, -R5 ;  /* 0x000000ffff057224 */ /* 0x000fe400078e0a05 */
[----:B------:R-:W-:Y:S02]  /*0350*/  IMAD.MOV R6, RZ, RZ, -R6 ;  /* 0x000000ffff067224 */ /* 0x000fe400078e0a06 */
[C---:B------:R-:W-:Y:S02]  /*0360*/  IMAD R3, R8.reuse, R5, R3 ;  /* 0x0000000508037224 */ /* 0x040fe400078e0203 */
[----:B------:R-:W-:-:S03]  /*0370*/  IMAD R7, R8, R6, R7 ;  /* 0x0000000608077224 */ /* 0x000fc600078e0207 */
[-C--:B------:R-:W-:Y:S02]  /*0380*/  ISETP.GE.U32.AND P0, PT, R3, R8.reuse, PT ;  /* 0x000000080300720c */ /* 0x080fe40003f06070 */
[----:B------:R-:W-:-:S11]  /*0390*/  ISETP.GE.U32.AND P1, PT, R7, R8, PT ;  /* 0x000000080700720c */ /* 0x000fd60003f26070 */
[--C-:B------:R-:W-:Y:S02]  /*03a0*/  @P0 IMAD.IADD R3, R3, 0x1, -R8.reuse ;  /* 0x0000000103030824 */ /* 0x100fe400078e0a08 */
[----:B------:R-:W-:Y:S01]  /*03b0*/  @P1 IMAD.IADD R7, R7, 0x1, -R8 ;  /* 0x0000000107071824 */ /* 0x000fe200078e0a08 */
[----:B------:R-:W-:Y:S02]  /*03c0*/  ISETP.NE.U32.AND P1, PT, R8, RZ, PT ;  /* 0x000000ff0800720c */ /* 0x000fe40003f25070 */
[-C--:B------:R-:W-:Y:S02]  /*03d0*/  ISETP.GE.U32.AND P0, PT, R3, R8.reuse, PT ;  /* 0x000000080300720c */ /* 0x080fe40003f06070 */
[----:B------:R-:W-:-:S11]  /*03e0*/  ISETP.GE.U32.AND P2, PT, R7, R8, PT ;  /* 0x000000080700720c */ /* 0x000fd60003f46070 */
[--C-:B------:R-:W-:Y:S02]  /*03f0*/  @P0 IMAD.IADD R3, R3, 0x1, -R8.reuse ;  /* 0x0000000103030824 */ /* 0x100fe400078e0a08 */
[----:B------:R-:W-:-:S03]  /*0400*/  @P2 IMAD.IADD R7, R7, 0x1, -R8 ;  /* 0x0000000107072824 */ /* 0x000fc600078e0a08 */
[C---:B------:R-:W-:Y:S02]  /*0410*/  SEL R3, R4.reuse, R3, !P1 ;  /* 0x0000000304037207 */ /* 0x040fe40004800000 */
[----:B------:R-:W-:-:S03]  /*0420*/  SEL R7, R4, R7, !P1 ;  /* 0x0000000704077207 */ /* 0x000fc60004800000 */
[C---:B------:R-:W-:Y:S02]  /*0430*/  IMAD R3, R8.reuse, UR5, R3 ;  /* 0x0000000508037c24 */ /* 0x040fe4000f8e0203 */
[----:B------:R-:W-:Y:S02]  /*0440*/  IMAD R7, R8, UR5, R7 ;  /* 0x0000000508077c24 */ /* 0x000fe4000f8e0207 */
[----:B------:R-:W-:-:S04]  /*0450*/  IMAD.WIDE R30, R3, 0x8, R28 ;  /* 0x00000008031e7825 */ /* 0x000fc800078e021c */
[----:B------:R-:W-:-:S04]  /*0460*/  IMAD.WIDE R28, R7, 0x8, R28 ;  /* 0x00000008071c7825 */ /* 0x000fc800078e021c */
[----:B0-----:R-:W-:-:S07]  /*0470*/  IMAD.MOV.U32 R3, RZ, RZ, RZ ;  /* 0x000000ffff037224 */ /* 0x001fce00078e00ff */
.L_x_53:
[----:B------:R-:W2:Y:S01]  /*0480*/  LDG.E.64 R26, desc[UR6][R36.64] ;  /* 0x00000006241a7981 */ /* 0x000ea2000c1e1b00 */
[----:B------:R-:W0:Y:S03]  /*0490*/  LDC.64 R8, c[0x0][0x398] ;  /* 0x0000e600ff087b82 */ /* 0x000e260000000a00 */
[----:B-1----:R-:W3:Y:S04]  /*04a0*/  LDG.E R5, desc[UR6][R36.64+0x14] ;  /* 0x0000140624057981 */ /* 0x002ee8000c1e1900 */
[----:B------:R-:W4:Y:S04]  /*04b0*/  LDG.E.64 R24, desc[UR6][R28.64] ;  /* 0x000000061c187981 */ /* 0x000f28000c1e1b00 */
[----:B-----5:R-:W5:Y:S04]  /*04c0*/  LDG.E R4, desc[UR6][R36.64+0x8] ;  /* 0x0000080624047981 */ /* 0x020f68000c1e1900 */
[----:B0-----:R-:W4:Y:S04]  /*04d0*/  LDG.E.64 R6, desc[UR6][R8.64+0x58] ;  /* 0x0000580608067981 */ /* 0x001f28000c1e1b00 */
[----:B------:R0:W4:Y:S01]  /*04e0*/  LDG.E.64 R20, desc[UR6][R8.64+0x38] ;  /* 0x0000380608147981 */ /* 0x000122000c1e1b00 */
[----:B------:R-:W-:Y:S01]  /*04f0*/  BSSY.RECONVERGENT B3, `(.L_x_8) ;  /* 0x0000018000037945 */ /* 0x000fe20003800200 */
[----:B------:R-:W-:Y:S01]  /*0500*/  IMAD.MOV.U32 R57, RZ, RZ, RZ ;  /* 0x000000ffff397224 */ /* 0x000fe200078e00ff */
[----:B------:R-:W-:Y:S01]  /*0510*/  MOV R60, 0x670 ;  /* 0x00000670003c7802 */ /* 0x000fe20000000f00 */
[----:B------:R-:W-:Y:S01]  /*0520*/  IMAD.MOV.U32 R56, RZ, RZ, 0x40000000 ;  /* 0x40000000ff387424 */ /* 0x000fe200078e00ff */
[----:B--2---:R-:W-:-:S04]  /*0530*/  SHF.R.U32.HI R10, RZ, 0x2, R27 ;  /* 0x00000002ff0a7819 */ /* 0x004fc8000001161b */
[----:B------:R-:W-:Y:S01]  /*0540*/  LOP3.LUT R10, R10, R27, RZ, 0x3c, !PT ;  /* 0x0000001b0a0a7212 */ /* 0x000fe200078e3cff */
[----:B---3--:R-:W-:-:S04]  /*0550*/  IMAD.SHL.U32 R12, R5, 0x10, RZ ;  /* 0x00000010050c7824 */ /* 0x008fc800078e00ff */
[----:B------:R-:W-:-:S05]  /*0560*/  IMAD.SHL.U32 R11, R10, 0x2, RZ ;  /* 0x000000020a0b7824 */ /* 0x000fca00078e00ff */
[----:B------:R-:W-:-:S04]  /*0570*/  LOP3.LUT R11, R5, R12, R11, 0x96, !PT ;  /* 0x0000000c050b7212 */ /* 0x000fc800078e960b */
[----:B------:R-:W-:-:S04]  /*0580*/  LOP3.LUT R59, R11, R10, RZ, 0x3c, !PT ;  /* 0x0000000a0b3b7212 */ /* 0x000fc800078e3cff */
[----:B------:R-:W-:Y:S01]  /*0590*/  IADD3 R5, PT, PT, R26, 0x587c5, R59 ;  /* 0x000587c51a057810 */ /* 0x000fe20007ffe03b */
[----:B------:R-:W-:-:S03]  /*05a0*/  IMAD.MOV.U32 R10, RZ, RZ, 0x2f800000 ;  /* 0x2f800000ff0a7424 */ /* 0x000fc600078e00ff */
[----:B------:R-:W-:Y:S01]  /*05b0*/  I2FP.F32.U32 R5, R5 ;  /* 0x0000000500057245 */ /* 0x000fe20000201000 */
[----:B----4-:R-:W-:-:S04]  /*05c0*/  DADD R22, R32, -R6 ;  /* 0x0000000020167229 */ /* 0x010fc80000000806 */
[----:B------:R-:W-:Y:S01]  /*05d0*/  FFMA R5, R5, R10, 1.1641532182693481445e-10 ;  /* 0x2f00000005057423 */ /* 0x000fe2000000000a */
[----:B------:R-:W-:-:S03]  /*05e0*/  DADD R6, R32, R6 ;  /* 0x0000000020067229 */ /* 0x000fc60000000006 */
[----:B0-----:R-:W0:Y:S05]  /*05f0*/  F2F.F64.F32 R8, R5 ;  /* 0x0000000500087310 */ /* 0x001e2a0000201800 */
[----:B------:R-:W-:-:S08]  /*0600*/  DADD R6, -R22, R6 ;  /* 0x0000000016067229 */ /* 0x000fd00000000106 */
[----:B0-----:R-:W-:-:S08]  /*0610*/  DFMA R22, R8, R6, R22 ;  /* 0x000000060816722b */ /* 0x001fd00000000016 */
[----:B------:R-:W-:-:S08]  /*0620*/  DADD R8, -R22, R24 ;  /* 0x0000000016087229 */ /* 0x000fd00000000118 */
[----:B------:R-:W-:Y:S02]  /*0630*/  DADD R46, -RZ, |R8| ;  /* 0x00000000ff2e7229 */ /* 0x000fe40000000508 */
[----:B------:R-:W-:-:S08]  /*0640*/  DMUL R20, R20, 0.5 ;  /* 0x3fe0000014147828 */ /* 0x000fd00000000000 */
[----:B------:R-:W-:-:S07]  /*0650*/  IMAD.MOV.U32 R58, RZ, RZ, R47 ;  /* 0x000000ffff3a7224 */ /* 0x000fce00078e002f */
[----:B-----5:R-:W-:Y:S05]  /*0660*/  CALL.REL.NOINC `($_Z8SimulatePdiP17curandStateXORWOWP7setting$__internal_accurate_pow) ;  /* 0x0000002000007944 */ /* 0x020fea0003c00000 */
[----:B------:R-:W-:Y:S05]  /*0670*/  BSYNC.RECONVERGENT B3 ;  /* 0x0000000000037941 */ /* 0x000fea0003800200 */
.L_x_8:
[----:B------:R-:W2:Y:S01]  /*0680*/  LDG.E.64 R18, desc[UR6][R30.64] ;  /* 0x000000061e127981 */ /* 0x000ea2000c1e1b00 */
[C---:B------:R-:W-:Y:S01]  /*0690*/  DADD R10, R8.reuse, 2 ;  /* 0x40000000080a7429 */ /* 0x040fe20000000000 */
[----:B------:R-:W-:Y:S01]  /*06a0*/  BSSY.RECONVERGENT B3, `(.L_x_9) ;  /* 0x0000011000037945 */ /* 0x000fe20003800200 */
[C---:B------:R-:W-:Y:S02]  /*06b0*/  DSETP.NEU.AND P0, PT, R8.reuse, RZ, PT ;  /* 0x000000ff0800722a */ /* 0x040fe40003f0d000 */
[----:B------:R-:W-:-:S04]  /*06c0*/  DSETP.NEU.AND P2, PT, R8, 1, PT ;  /* 0x3ff000000800742a */ /* 0x000fc80003f4d000 */
[----:B------:R-:W-:Y:S02]  /*06d0*/  FSEL R44, R44, RZ, P0 ;  /* 0x000000ff2c2c7208 */ /* 0x000fe40000000000 */
[----:B------:R-:W-:Y:S02]  /*06e0*/  LOP3.LUT R5, R11, 0x7ff00000, RZ, 0xc0, !PT ;  /* 0x7ff000000b057812 */ /* 0x000fe400078ec0ff */
[----:B------:R-:W-:Y:S02]  /*06f0*/  FSEL R45, R45, RZ, P0 ;  /* 0x000000ff2d2d7208 */ /* 0x000fe40000000000 */
[----:B------:R-:W-:Y:S01]  /*0700*/  ISETP.NE.AND P1, PT, R5, 0x7ff00000, PT ;  /* 0x7ff000000500780c */ /* 0x000fe20003f25270 */
[----:B--2---:R-:W-:-:S08]  /*0710*/  DADD R6, R22, -R18 ;  /* 0x0000000016067229 */ /* 0x004fd00000000812 */
[----:B------:R-:W-:-:S10]  /*0720*/  DADD R10, -RZ, |R6| ;  /* 0x00000000ff0a7229 */ /* 0x000fd40000000506 */
[----:B------:R-:W-:Y:S01]  /*0730*/  IMAD.MOV.U32 R46, RZ, RZ, R10 ;  /* 0x000000ffff2e7224 */ /* 0x000fe200078e000a */
[----:B------:R-:W-:Y:S06]  /*0740*/  @P1 BRA `(.L_x_10) ;  /* 0x0000000000181947 */ /* 0x000fec0003800000 */
[----:B------:R-:W-:-:S14]  /*0750*/  DSETP.NAN.AND P0, PT, R8, R8, PT ;  /* 0x000000080800722a */ /* 0x000fdc0003f08000 */
[----:B------:R-:W-:Y:S01]  /*0760*/  @P0 DADD R44, R8, 2 ;  /* 0x40000000082c0429 */ /* 0x000fe20000000000 */
[----:B------:R-:W-:Y:S10]  /*0770*/  @P0 BRA `(.L_x_10) ;  /* 0x00000000000c0947 */ /* 0x000ff40003800000 */
[----:B------:R-:W-:-:S14]  /*0780*/  DSETP.NEU.AND P0, PT, |R8|, +INF , PT ;  /* 0x7ff000000800742a */ /* 0x000fdc0003f0d200 */
[----:B------:R-:W-:Y:S02]  /*0790*/  @!P0 IMAD.MOV.U32 R44, RZ, RZ, 0x0 ;  /* 0x00000000ff2c8424 */ /* 0x000fe400078e00ff */
[----:B------:R-:W-:-:S07]  /*07a0*/  @!P0 IMAD.MOV.U32 R45, RZ, RZ, 0x7ff00000 ;  /* 0x7ff00000ff2d8424 */ /* 0x000fce00078e00ff */
.L_x_10:
[----:B------:R-:W-:Y:S05]  /*07b0*/  BSYNC.RECONVERGENT B3 ;  /* 0x0000000000037941 */ /* 0x000fea0003800200 */
.L_x_9:
[----:B------:R-:W-:Y:S01]  /*07c0*/  BSSY.RECONVERGENT B3, `(.L_x_11) ;  /* 0x0000008000037945 */ /* 0x000fe20003800200 */
[----:B------:R-:W-:Y:S01]  /*07d0*/  FSEL R8, R44, RZ, P2 ;  /* 0x000000ff2c087208 */ /* 0x000fe20001000000 */
[----:B------:R-:W-:Y:S01]  /*07e0*/  IMAD.MOV.U32 R58, RZ, RZ, R11 ;  /* 0x000000ffff3a7224 */ /* 0x000fe200078e000b */
[----:B------:R-:W-:Y:S01]  /*07f0*/  FSEL R9, R45, 1.875, P2 ;  /* 0x3ff000002d097808 */ /* 0x000fe20001000000 */
[----:B------:R-:W-:Y:S01]  /*0800*/  IMAD.MOV.U32 R57, RZ, RZ, RZ ;  /* 0x000000ffff397224 */ /* 0x000fe200078e00ff */
[----:B------:R-:W-:Y:S01]  /*0810*/  MOV R60, 0x840 ;  /* 0x00000840003c7802 */ /* 0x000fe20000000f00 */
[----:B------:R-:W-:-:S07]  /*0820*/  IMAD.MOV.U32 R56, RZ, RZ, 0x40000000 ;  /* 0x40000000ff387424 */ /* 0x000fce00078e00ff */
[----:B------:R-:W-:Y:S05]  /*0830*/  CALL.REL.NOINC `($_Z8SimulatePdiP17curandStateXORWOWP7setting$__internal_accurate_pow) ;  /* 0x0000001c008c7944 */ /* 0x000fea0003c00000 */
[----:B------:R-:W-:Y:S05]  /*0840*/  BSYNC.RECONVERGENT B3 ;  /* 0x0000000000037941 */ /* 0x000fea0003800200 */
.L_x_11:
[----:B------:R-:W0:Y:S02]  /*0850*/  LDC.64 R12, c[0x0][0x398] ;  /* 0x0000e600ff0c7b82 */ /* 0x000e240000000a00 */
[----:B0-----:R0:W5:Y:S04]  /*0860*/  LDG.E.64 R16, desc[UR6][R12.64+0x30] ;  /* 0x000030060c107981 */ /* 0x001168000c1e1b00 */
[----:B------:R0:W5:Y:S01]  /*0870*/  LDG.E.64 R14, desc[UR6][R12.64+0x48] ;  /* 0x000048060c0e7981 */ /* 0x000162000c1e1b00 */
[C---:B------:R-:W-:Y:S01]  /*0880*/  DADD R10, R6.reuse, 2 ;  /* 0x40000000060a7429 */ /* 0x040fe20000000000 */
[----:B------:R-:W-:Y:S01]  /*0890*/  BSSY.RECONVERGENT B3, `(.L_x_12) ;  /* 0x000000e000037945 */ /* 0x000fe20003800200 */
[C---:B------:R-:W-:Y:S02]  /*08a0*/  DSETP.NEU.AND P0, PT, R6.reuse, RZ, PT ;  /* 0x000000ff0600722a */ /* 0x040fe40003f0d000 */
[----:B------:R-:W-:-:S04]  /*08b0*/  DSETP.NEU.AND P2, PT, R6, 1, PT ;  /* 0x3ff000000600742a */ /* 0x000fc80003f4d000 */
[----:B------:R-:W-:Y:S02]  /*08c0*/  FSEL R44, R44, RZ, P0 ;  /* 0x000000ff2c2c7208 */ /* 0x000fe40000000000 */
[----:B------:R-:W-:Y:S02]  /*08d0*/  LOP3.LUT R10, R11, 0x7ff00000, RZ, 0xc0, !PT ;  /* 0x7ff000000b0a7812 */ /* 0x000fe400078ec0ff */
[----:B------:R-:W-:Y:S02]  /*08e0*/  FSEL R45, R45, RZ, P0 ;  /* 0x000000ff2d2d7208 */ /* 0x000fe40000000000 */
[----:B------:R-:W-:-:S13]  /*08f0*/  ISETP.NE.AND P1, PT, R10, 0x7ff00000, PT ;  /* 0x7ff000000a00780c */ /* 0x000fda0003f25270 */
[----:B0-----:R-:W-:Y:S05]  /*0900*/  @P1 BRA `(.L_x_13) ;  /* 0x0000000000181947 */ /* 0x001fea0003800000 */
[----:B------:R-:W-:-:S14]  /*0910*/  DSETP.NAN.AND P0, PT, R6, R6, PT ;  /* 0x000000060600722a */ /* 0x000fdc0003f08000 */
[----:B------:R-:W-:Y:S01]  /*0920*/  @P0 DADD R44, R6, 2 ;  /* 0x40000000062c0429 */ /* 0x000fe20000000000 */
[----:B------:R-:W-:Y:S10]  /*0930*/  @P0 BRA `(.L_x_13) ;  /* 0x00000000000c0947 */ /* 0x000ff40003800000 */
[----:B------:R-:W-:-:S14]  /*0940*/  DSETP.NEU.AND P0, PT, |R6|, +INF , PT ;  /* 0x7ff000000600742a */ /* 0x000fdc0003f0d200 */
[----:B------:R-:W-:Y:S02]  /*0950*/  @!P0 IMAD.MOV.U32 R44, RZ, RZ, 0x0 ;  /* 0x00000000ff2c8424 */ /* 0x000fe400078e00ff */
[----:B------:R-:W-:-:S07]  /*0960*/  @!P0 IMAD.MOV.U32 R45, RZ, RZ, 0x7ff00000 ;  /* 0x7ff00000ff2d8424 */ /* 0x000fce00078e00ff */
.L_x_13:
[----:B------:R-:W-:Y:S05]  /*0970*/  BSYNC.RECONVERGENT B3 ;  /* 0x0000000000037941 */ /* 0x000fea0003800200 */
.L_x_12:
[----:B------:R-:W-:Y:S01]  /*0980*/  FSEL R6, R44, RZ, P2 ;  /* 0x000000ff2c067208 */ /* 0x000fe20001000000 */
[----:B------:R-:W-:Y:S01]  /*0990*/  DADD R46, -RZ, |R22| ;  /* 0x00000000ff2e7229 */ /* 0x000fe20000000516 */
[----:B------:R-:W-:Y:S01]  /*09a0*/  FSEL R7, R45, 1.875, P2 ;  /* 0x3ff000002d077808 */ /* 0x000fe20001000000 */
[----:B------:R-:W-:Y:S01]  /*09b0*/  BSSY.RECONVERGENT B3, `(.L_x_14) ;  /* 0x0000008000037945 */ /* 0x000fe20003800200 */
[----:B------:R-:W-:Y:S01]  /*09c0*/  IMAD.MOV.U32 R57, RZ, RZ, RZ ;  /* 0x000000ffff397224 */ /* 0x000fe200078e00ff */
[----:B------:R-:W-:Y:S01]  /*09d0*/  MOV R60, 0xa30 ;  /* 0x00000a30003c7802 */ /* 0x000fe20000000f00 */
[----:B------:R-:W-:Y:S02]  /*09e0*/  IMAD.MOV.U32 R56, RZ, RZ, 0x40000000 ;  /* 0x40000000ff387424 */ /* 0x000fe400078e00ff */
[----:B------:R-:W-:-:S03]  /*09f0*/  DADD R8, R8, R6 ;  /* 0x0000000008087229 */ /* 0x000fc60000000006 */
[----:B------:R-:W-:-:S05]  /*0a00*/  IMAD.MOV.U32 R58, RZ, RZ, R47 ;  /* 0x000000ffff3a7224 */ /* 0x000fca00078e002f */
[----:B------:R-:W-:-:S11]  /*0a10*/  DMUL R12, R20, R8 ;  /* 0x00000008140c7228 */ /* 0x000fd60000000000 */
[----:B-----5:R-:W-:Y:S05]  /*0a20*/  CALL.REL.NOINC `($_Z8SimulatePdiP17curandStateXORWOWP7setting$__internal_accurate_pow) ;  /* 0x0000001c00107944 */ /* 0x020fea0003c00000 */
[----:B------:R-:W-:Y:S05]  /*0a30*/  BSYNC.RECONVERGENT B3 ;  /* 0x0000000000037941 */ /* 0x000fea0003800200 */
.L_x_14:
[----:B------:R-:W0:Y:S02]  /*0a40*/  LDC.64 R10, c[0x0][0x398] ;  /* 0x0000e600ff0a7b82 */ /* 0x000e240000000a00 */
[----:B0-----:R-:W5:Y:S01]  /*0a50*/  LDG.E.64 R10, desc[UR6][R10.64+0x40] ;  /* 0x000040060a0a7981 */ /* 0x001f62000c1e1b00 */
[C---:B------:R-:W-:Y:S01]  /*0a60*/  DADD R6, R22.reuse, 2 ;  /* 0x4000000016067429 */ /* 0x040fe20000000000 */
[----:B------:R-:W-:Y:S01]  /*0a70*/  BSSY.RECONVERGENT B3, `(.L_x_15) ;  /* 0x000000f000037945 */ /* 0x000fe20003800200 */
[C---:B------:R-:W-:Y:S02]  /*0a80*/  DSETP.NEU.AND P2, PT, R22.reuse, RZ, PT ;  /* 0x000000ff1600722a */ /* 0x040fe40003f4d000 */
[----:B------:R-:W-:Y:S02]  /*0a90*/  DSETP.NEU.AND P3, PT, R22, 1, PT ;  /* 0x3ff000001600742a */ /* 0x000fe40003f6d000 */
[----:B------:R-:W-:Y:S02]  /*0aa0*/  DADD R46, -RZ, |R22| ;  /* 0x00000000ff2e7229 */ /* 0x000fe40000000516 */
[----:B------:R-:W-:-:S02]  /*0ab0*/  FSEL R44, R44, RZ, P2 ;  /* 0x000000ff2c2c7208 */ /* 0x000fc40001000000 */
[----:B------:R-:W-:Y:S02]  /*0ac0*/  LOP3.LUT R6, R7, 0x7ff00000, RZ, 0xc0, !PT ;  /* 0x7ff0000007067812 */ /* 0x000fe400078ec0ff */
[----:B------:R-:W-:Y:S02]  /*0ad0*/  FSEL R45, R45, RZ, P2 ;  /* 0x000000ff2d2d7208 */ /* 0x000fe40001000000 */
[----:B------:R-:W-:-:S13]  /*0ae0*/  ISETP.NE.AND P0, PT, R6, 0x7ff00000, PT ;  /* 0x7ff000000600780c */ /* 0x000fda0003f05270 */
[----:B------:R-:W-:Y:S05]  /*0af0*/  @P0 BRA `(.L_x_16) ;  /* 0x0000000000180947 */ /* 0x000fea0003800000 */
[----:B------:R-:W-:-:S14]  /*0b00*/  DSETP.NAN.AND P0, PT, R22, R22, PT ;  /* 0x000000161600722a */ /* 0x000fdc0003f08000 */
[----:B------:R-:W-:Y:S01]  /*0b10*/  @P0 DADD R44, R22, 2 ;  /* 0x40000000162c0429 */ /* 0x000fe20000000000 */
[----:B------:R-:W-:Y:S10]  /*0b20*/  @P0 BRA `(.L_x_16) ;  /* 0x00000000000c0947 */ /* 0x000ff40003800000 */
[----:B------:R-:W-:-:S14]  /*0b30*/  DSETP.NEU.AND P0, PT, |R22|, +INF , PT ;  /* 0x7ff000001600742a */ /* 0x000fdc0003f0d200 */
[----:B------:R-:W-:Y:S02]  /*0b40*/  @!P0 IMAD.MOV.U32 R44, RZ, RZ, 0x0 ;  /* 0x00000000ff2c8424 */ /* 0x000fe400078e00ff */
[----:B------:R-:W-:-:S07]  /*0b50*/  @!P0 IMAD.MOV.U32 R45, RZ, RZ, 0x7ff00000 ;  /* 0x7ff00000ff2d8424 */ /* 0x000fce00078e00ff */
.L_x_16:
[----:B------:R-:W-:Y:S05]  /*0b60*/  BSYNC.RECONVERGENT B3 ;  /* 0x0000000000037941 */ /* 0x000fea0003800200 */
.L_x_15:
[----:B------:R-:W-:Y:S01]  /*0b70*/  FSEL R6, R44, RZ, P3 ;  /* 0x000000ff2c067208 */ /* 0x000fe20001800000 */
[----:B------:R-:W-:Y:S01]  /*0b80*/  BSSY.RECONVERGENT B3, `(.L_x_17) ;  /* 0x0000008000037945 */ /* 0x000fe20003800200 */
[----:B------:R-:W-:Y:S01]  /*0b90*/  FSEL R7, R45, 1.875, P3 ;  /* 0x3ff000002d077808 */ /* 0x000fe20001800000 */
[----:B------:R-:W-:Y:S01]  /*0ba0*/  IMAD.MOV.U32 R58, RZ, RZ, R47 ;  /* 0x000000ffff3a7224 */ /* 0x000fe200078e002f */
[----:B------:R-:W-:Y:S01]  /*0bb0*/  MOV R60, 0xc00 ;  /* 0x00000c00003c7802 */ /* 0x000fe20000000f00 */
[----:B------:R-:W-:Y:S02]  /*0bc0*/  IMAD.MOV.U32 R57, RZ, RZ, RZ ;  /* 0x000000ffff397224 */ /* 0x000fe400078e00ff */
[----:B------:R-:W-:Y:S01]  /*0bd0*/  IMAD.MOV.U32 R56, RZ, RZ, 0x40100000 ;  /* 0x40100000ff387424 */ /* 0x000fe200078e00ff */
[----:B------:R-:W-:-:S11]  /*0be0*/  DMUL R6, R14, R6 ;  /* 0x000000060e067228 */ /* 0x000fd60000000000 */
[----:B-----5:R-:W-:Y:S05]  /*0bf0*/  CALL.REL.NOINC `($_Z8SimulatePdiP17curandStateXORWOWP7setting$__internal_accurate_pow) ;  /* 0x00000018009c7944 */ /* 0x020fea0003c00000 */
[----:B------:R-:W-:Y:S05]  /*0c00*/  BSYNC.RECONVERGENT B3 ;  /* 0x0000000000037941 */ /* 0x000fea0003800200 */
.L_x_17:
[----:B------:R0:W5:Y:S01]  /*0c10*/  LDG.E.64 R8, desc[UR6][R34.64+-0x8] ;  /* 0xfffff80622087981 */ /* 0x000162000c1e1b00 */
[----:B------:R-:W-:Y:S01]  /*0c20*/  DADD R38, R22, 4 ;  /* 0x4010000016267429 */ /* 0x000fe20000000000 */
[----:B------:R-:W-:Y:S01]  /*0c30*/  BSSY.RECONVERGENT B3, `(.L_x_18) ;  /* 0x000000c000037945 */ /* 0x000fe20003800200 */
[----:B------:R-:W-:Y:S02]  /*0c40*/  FSEL R44, R44, RZ, P2 ;  /* 0x000000ff2c2c7208 */ /* 0x000fe40001000000 */
[----:B------:R-:W-:-:S06]  /*0c50*/  FSEL R45, R45, RZ, P2 ;  /* 0x000000ff2d2d7208 */ /* 0x000fcc0001000000 */
[----:B------:R-:W-:-:S04]  /*0c60*/  LOP3.LUT R38, R39, 0x7ff00000, RZ, 0xc0, !PT ;  /* 0x7ff0000027267812 */ /* 0x000fc800078ec0ff */
        /* <DEDUP_REMOVED lines=8> */
.L_x_19:
[----:B------:R-:W-:Y:S05]  /*0cf0*/  BSYNC.RECONVERGENT B3 ;  /* 0x0000000000037941 */ /* 0x000fea0003800200 */
.L_x_18:
[----:B------:R-:W-:Y:S01]  /*0d00*/  FSEL R38, R44, RZ, P3 ;  /* 0x000000ff2c267208 */ /* 0x000fe20001800000 */
[----:B-----5:R-:W-:Y:S01]  /*0d10*/  DADD R46, -RZ, |R8| ;  /* 0x00000000ff2e7229 */ /* 0x020fe20000000508 */
[----:B------:R-:W-:Y:S01]  /*0d20*/  FSEL R39, R45, 1.875, P3 ;  /* 0x3ff000002d277808 */ /* 0x000fe20001800000 */
[----:B------:R-:W-:Y:S01]  /*0d30*/  BSSY.RECONVERGENT B3, `(.L_x_20) ;  /* 0x0000008000037945 */ /* 0x000fe20003800200 */
[----:B------:R-:W-:Y:S01]  /*0d40*/  IMAD.MOV.U32 R57, RZ, RZ, RZ ;  /* 0x000000ffff397224 */ /* 0x000fe200078e00ff */
[----:B------:R-:W-:Y:S01]  /*0d50*/  MOV R60, 0xdb0 ;  /* 0x00000db0003c7802 */ /* 0x000fe20000000f00 */
[----:B------:R-:W-:Y:S02]  /*0d60*/  IMAD.MOV.U32 R56, RZ, RZ, 0x40000000 ;  /* 0x40000000ff387424 */ /* 0x000fe400078e00ff */
[----:B------:R-:W-:-:S03]  /*0d70*/  DMUL R38, R10, R38 ;  /* 0x000000260a267228 */ /* 0x000fc60000000000 */
[----:B------:R-:W-:-:S05]  /*0d80*/  MOV R58, R47 ;  /* 0x0000002f003a7202 */ /* 0x000fca0000000f00 */
[----:B------:R-:W-:-:S11]  /*0d90*/  DFMA R6, R6, 0.5, R38 ;  /* 0x3fe000000606782b */ /* 0x000fd60000000026 */
[----:B------:R-:W-:Y:S05]  /*0da0*/  CALL.REL.NOINC `($_Z8SimulatePdiP17curandStateXORWOWP7setting$__internal_accurate_pow) ;  /* 0x0000001800307944 */ /* 0x000fea0003c00000 */
[----:B------:R-:W-:Y:S05]  /*0db0*/  BSYNC.RECONVERGENT B3 ;  /* 0x0000000000037941 */ /* 0x000fea0003800200 */
.L_x_20:
[C---:B------:R-:W-:Y:S01]  /*0dc0*/  DADD R38, R8.reuse, 2 ;  /* 0x4000000008267429 */ /* 0x040fe20000000000 */
[----:B------:R-:W-:Y:S01]  /*0dd0*/  BSSY.RECONVERGENT B3, `(.L_x_21) ;  /* 0x0000013000037945 */ /* 0x000fe20003800200 */
[C---:B------:R-:W-:Y:S02]  /*0de0*/  DSETP.NEU.AND P2, PT, R8.reuse, RZ, PT ;  /* 0x000000ff0800722a */ /* 0x040fe40003f4d000 */
[----:B------:R-:W-:Y:S02]  /*0df0*/  DSETP.NEU.AND P3, PT, R8, 1, PT ;  /* 0x3ff000000800742a */ /* 0x000fe40003f6d000 */
[----:B------:R-:W-:Y:S02]  /*0e00*/  DADD R46, -RZ, |R8| ;  /* 0x00000000ff2e7229 */ /* 0x000fe40000000508 */
[----:B------:R-:W-:Y:S02]  /*0e10*/  FSEL R38, R44, RZ, P2 ;  /* 0x000000ff2c267208 */ /* 0x000fe40001000000 */
[----:B------:R-:W-:-:S02]  /*0e20*/  LOP3.LUT R27, R39, 0x7ff00000, RZ, 0xc0, !PT ;  /* 0x7ff00000271b7812 */ /* 0x000fc400078ec0ff */
[----:B------:R-:W-:Y:S01]  /*0e30*/  FSEL R39, R45, RZ, P2 ;  /* 0x000000ff2d277208 */ /* 0x000fe20001000000 */
[----:B------:R-:W-:Y:S01]  /*0e40*/  IMAD.MOV.U32 R40, RZ, RZ, R38 ;  /* 0x000000ffff287224 */ /* 0x000fe200078e0026 */
[----:B------:R-:W-:-:S03]  /*0e50*/  ISETP.NE.AND P0, PT, R27, 0x7ff00000, PT ;  /* 0x7ff000001b00780c */ /* 0x000fc60003f05270 */
[----:B------:R-:W-:-:S10]  /*0e60*/  IMAD.MOV.U32 R41, RZ, RZ, R39 ;  /* 0x000000ffff297224 */ /* 0x000fd400078e0027 */
[----:B------:R-:W-:Y:S05]  /*0e70*/  @P0 BRA `(.L_x_22) ;  /* 0x0000000000200947 */ /* 0x000fea0003800000 */
[----:B------:R-:W-:-:S14]  /*0e80*/  DSETP.NAN.AND P0, PT, R8, R8, PT ;  /* 0x000000080800722a */ /* 0x000fdc0003f08000 */
[----:B------:R-:W-:Y:S01]  /*0e90*/  @P0 DADD R40, R8, 2 ;  /* 0x4000000008280429 */ /* 0x000fe20000000000 */
[----:B------:R-:W-:Y:S10]  /*0ea0*/  @P0 BRA `(.L_x_22) ;  /* 0x0000000000140947 */ /* 0x000ff40003800000 */
[----:B------:R-:W-:Y:S01]  /*0eb0*/  DSETP.NEU.AND P0, PT, |R8|, +INF , PT ;  /* 0x7ff000000800742a */ /* 0x000fe20003f0d200 */
[----:B------:R-:W-:Y:S02]  /*0ec0*/  IMAD.MOV.U32 R40, RZ, RZ, R38 ;  /* 0x000000ffff287224 */ /* 0x000fe400078e0026 */
[----:B------:R-:W-:-:S11]  /*0ed0*/  IMAD.MOV.U32 R41, RZ, RZ, R39 ;  /* 0x000000ffff297224 */ /* 0x000fd600078e0027 */
[----:B------:R-:W-:Y:S02]  /*0ee0*/  @!P0 IMAD.MOV.U32 R40, RZ, RZ, 0x0 ;  /* 0x00000000ff288424 */ /* 0x000fe400078e00ff */
[----:B------:R-:W-:-:S07]  /*0ef0*/  @!P0 IMAD.MOV.U32 R41, RZ, RZ, 0x7ff00000 ;  /* 0x7ff00000ff298424 */ /* 0x000fce00078e00ff */
.L_x_22:
[----:B------:R-:W-:Y:S05]  /*0f00*/  BSYNC.RECONVERGENT B3 ;  /* 0x0000000000037941 */ /* 0x000fea0003800200 */
.L_x_21:
        /* <DEDUP_REMOVED lines=8> */
[----:B------:R-:W-:Y:S05]  /*0f90*/  CALL.REL.NOINC `($_Z8SimulatePdiP17curandStateXORWOWP7setting$__internal_accurate_pow) ;  /* 0x0000001400b47944 */ /* 0x000fea0003c00000 */
[----:B------:R-:W-:Y:S05]  /*0fa0*/  BSYNC.RECONVERGENT B3 ;  /* 0x0000000000037941 */ /* 0x000fea0003800200 */
.L_x_23:
[----:B------:R-:W0:Y:S01]  /*0fb0*/  MUFU.RCP64H R43, R17 ;  /* 0x00000011002b7308 */ /* 0x000e220000001800 */
[----:B------:R-:W-:Y:S01]  /*0fc0*/  IMAD.MOV.U32 R42, RZ, RZ, 0x1 ;  /* 0x00000001ff2a7424 */ /* 0x000fe200078e00ff */
[----:B------:R-:W-:Y:S05]  /*0fd0*/  BSSY.RECONVERGENT B3, `(.L_x_24) ;  /* 0x0000018000037945 */ /* 0x000fea0003800200 */
[----:B0-----:R-:W-:-:S08]  /*0fe0*/  DFMA R46, -R16, R42, 1 ;  /* 0x3ff00000102e742b */ /* 0x001fd0000000012a */
[----:B------:R-:W-:-:S08]  /*0ff0*/  DFMA R46, R46, R46, R46 ;  /* 0x0000002e2e2e722b */ /* 0x000fd0000000002e */
[----:B------:R-:W-:Y:S02]  /*1000*/  DFMA R46, R42, R46, R42 ;  /* 0x0000002e2a2e722b */ /* 0x000fe4000000002a */
[----:B------:R-:W-:-:S06]  /*1010*/  DADD R42, R8, 4 ;  /* 0x40100000082a7429 */ /* 0x000fcc0000000000 */
[----:B------:R-:W-:Y:S01]  /*1020*/  DFMA R48, -R16, R46, 1 ;  /* 0x3ff000001030742b */ /* 0x000fe2000000012e */
[----:B------:R-:W-:-:S03]  /*1030*/  FSEL R42, R44, RZ, P2 ;  /* 0x000000ff2c2a7208 */ /* 0x000fc60001000000 */
[----:B------:R-:W-:Y:S02]  /*1040*/  LOP3.LUT R5, R43, 0x7ff00000, RZ, 0xc0, !PT ;  /* 0x7ff000002b057812 */ /* 0x000fe400078ec0ff */
[----:B------:R-:W-:Y:S01]  /*1050*/  FSEL R43, R45, RZ, P2 ;  /* 0x000000ff2d2b7208 */ /* 0x000fe20001000000 */
[----:B------:R-:W-:Y:S01]  /*1060*/  IMAD.MOV.U32 R50, RZ, RZ, R42 ;  /* 0x000000ffff327224 */ /* 0x000fe200078e002a */
[----:B------:R-:W-:Y:S01]  /*1070*/  DFMA R46, R46, R48, R46 ;  /* 0x000000302e2e722b */ /* 0x000fe2000000002e */
[----:B------:R-:W-:Y:S02]  /*1080*/  ISETP.NE.AND P0, PT, R5, 0x7ff00000, PT ;  /* 0x7ff000000500780c */ /* 0x000fe40003f05270 */
[----:B------:R-:W-:-:S05]  /*1090*/  IMAD.MOV.U32 R51, RZ, RZ, R43 ;  /* 0x000000ffff337224 */ /* 0x000fca00078e002b */
[----:B------:R-:W-:-:S08]  /*10a0*/  DMUL R48, R12, R46 ;  /* 0x0000002e0c307228 */ /* 0x000fd00000000000 */
[----:B------:R-:W-:Y:S01]  /*10b0*/  DFMA R44, -R16, R48, R12 ;  /* 0x00000030102c722b */ /* 0x000fe2000000010c */
[----:B------:R-:W-:Y:S10]  /*10c0*/  @P0 BRA `(.L_x_25) ;  /* 0x0000000000200947 */ /* 0x000ff40003800000 */
        /* <DEDUP_REMOVED lines=8> */
.L_x_25:
[----:B------:R-:W-:Y:S05]  /*1150*/  BSYNC.RECONVERGENT B3 ;  /* 0x0000000000037941 */ /* 0x000fea0003800200 */
.L_x_24:
[----:B------:R-:W-:Y:S01]  /*1160*/  DFMA R44, R46, R44, R48 ;  /* 0x0000002c2e2c722b */ /* 0x000fe20000000030 */
[----:B------:R-:W-:Y:S01]  /*1170*/  FSEL R50, R50, RZ, P3 ;  /* 0x000000ff32327208 */ /* 0x000fe20001800000 */
[----:B------:R-:W-:Y:S01]  /*1180*/  BSSY.RECONVERGENT B3, `(.L_x_26) ;  /* 0x000000d000037945 */ /* 0x000fe20003800200 */
[----:B------:R-:W-:Y:S02]  /*1190*/  FSEL R51, R51, 1.875, P3 ;  /* 0x3ff0000033337808 */ /* 0x000fe40001800000 */
[----:B------:R-:W-:-:S04]  /*11a0*/  FSETP.GEU.AND P1, PT, |R13|, 6.5827683646048100446e-37, PT ;  /* 0x036000000d00780b */ /* 0x000fc80003f2e200 */
[----:B------:R-:W-:Y:S01]  /*11b0*/  DMUL R50, R10, R50 ;  /* 0x000000320a327228 */ /* 0x000fe20000000000 */
[----:B------:R-:W-:-:S05]  /*11c0*/  FFMA R46, RZ, R17, R45 ;  /* 0x00000011ff2e7223 */ /* 0x000fca000000002d */
[----:B------:R-:W-:Y:S02]  /*11d0*/  FSETP.GT.AND P0, PT, |R46|, 1.469367938527859385e-39, PT ;  /* 0x001000002e00780b */ /* 0x000fe40003f04200 */
[----:B------:R-:W-:-:S08]  /*11e0*/  DFMA R40, R40, 0.5, R50 ;  /* 0x3fe000002828782b */ /* 0x000fd00000000032 */
[----:B------:R-:W-:-:S03]  /*11f0*/  DADD R6, R6, R40 ;  /* 0x0000000006067229 */ /* 0x000fc60000000028 */
[----:B------:R-:W-:Y:S08]  /*1200*/  @P0 BRA P1, `(.L_x_27) ;  /* 0x0000000000100947 */ /* 0x000ff00000800000 */
[----:B------:R-:W-:Y:S01]  /*1210*/  IMAD.MOV.U32 R40, RZ, RZ, R16 ;  /* 0x000000ffff287224 */ /* 0x000fe200078e0010 */
[----:B------:R-:W-:Y:S01]  /*1220*/  MOV R54, 0x1250 ;  /* 0x0000125000367802 */ /* 0x000fe20000000f00 */
[----:B------:R-:W-:-:S07]  /*1230*/  IMAD.MOV.U32 R41, RZ, RZ, R17 ;  /* 0x000000ffff297224 */ /* 0x000fce00078e0011 */
[----:B------:R-:W-:Y:S05]  /*1240*/  CALL.REL.NOINC `($__internal_0_$__cuda_sm20_div_rn_f64_full) ;  /* 0x0000000c00a07944 */ /* 0x000fea0003c00000 */
.L_x_27:
[----:B------:R-:W-:Y:S05]  /*1250*/  BSYNC.RECONVERGENT B3 ;  /* 0x0000000000037941 */ /* 0x000fea0003800200 */
.L_x_26:
[----:B------:R-:W-:Y:S01]  /*1260*/  DADD R24, -R32, R24 ;  /* 0x0000000020187229 */ /* 0x000fe20000000118 */
[----:B------:R-:W-:Y:S01]  /*1270*/  BSSY.RECONVERGENT B3, `(.L_x_28) ;  /* 0x0000008000037945 */ /* 0x000fe20003800200 */
[----:B------:R-:W-:Y:S01]  /*1280*/  DFMA R6, R16, R6, R44 ;  /* 0x000000061006722b */ /* 0x000fe2000000002c */
[----:B------:R-:W-:Y:S01]  /*1290*/  IMAD.MOV.U32 R57, RZ, RZ, RZ ;  /* 0x000000ffff397224 */ /* 0x000fe200078e00ff */
[----:B------:R-:W-:Y:S01]  /*12a0*/  MOV R60, 0x12f0 ;  /* 0x000012f0003c7802 */ /* 0x000fe20000000f00 */
[----:B------:R-:W-:-:S03]  /*12b0*/  IMAD.MOV.U32 R56, RZ, RZ, 0x40000000 ;  /* 0x40000000ff387424 */ /* 0x000fc600078e00ff */
[----:B------:R-:W-:-:S10]  /*12c0*/  DADD R46, -RZ, |R24| ;  /* 0x00000000ff2e7229 */ /* 0x000fd40000000518 */
[----:B------:R-:W-:-:S07]  /*12d0*/  IMAD.MOV.U32 R58, RZ, RZ, R47 ;  /* 0x000000ffff3a7224 */ /* 0x000fce00078e002f */
[----:B------:R-:W-:Y:S05]  /*12e0*/  CALL.REL.NOINC `($_Z8SimulatePdiP17curandStateXORWOWP7setting$__internal_accurate_pow) ;  /* 0x0000001000e07944 */ /* 0x000fea0003c00000 */
[----:B------:R-:W-:Y:S05]  /*12f0*/  BSYNC.RECONVERGENT B3 ;  /* 0x0000000000037941 */ /* 0x000fea0003800200 */
.L_x_28:
[----:B------:R-:W-:Y:S01]  /*1300*/  DADD R12, R24, 2 ;  /* 0x40000000180c7429 */ /* 0x000fe20000000000 */
[----:B------:R-:W-:Y:S01]  /*1310*/  BSSY.RECONVERGENT B3, `(.L_x_29) ;  /* 0x0000011000037945 */ /* 0x000fe20003800200 */
[----:B------:R-:W-:Y:S02]  /*1320*/  DADD R18, R32, -R18 ;  /* 0x0000000020127229 */ /* 0x000fe40000000812 */
[C---:B------:R-:W-:Y:S02]  /*1330*/  DSETP.NEU.AND P0, PT, R24.reuse, RZ, PT ;  /* 0x000000ff1800722a */ /* 0x040fe40003f0d000 */
[----:B------:R-:W-:-:S04]  /*1340*/  DSETP.NEU.AND P2, PT, R24, 1, PT ;  /* 0x3ff000001800742a */ /* 0x000fc80003f4d000 */
[----:B------:R-:W-:Y:S01]  /*1350*/  LOP3.LUT R12, R13, 0x7ff00000, RZ, 0xc0, !PT ;  /* 0x7ff000000d0c7812 */ /* 0x000fe200078ec0ff */
[----:B------:R-:W-:Y:S01]  /*1360*/  DADD R46, -RZ, |R18| ;  /* 0x00000000ff2e7229 */ /* 0x000fe20000000512 */
[----:B------:R-:W-:Y:S02]  /*1370*/  FSEL R44, R44, RZ, P0 ;  /* 0x000000ff2c2c7208 */ /* 0x000fe40000000000 */
[----:B------:R-:W-:Y:S02]  /*1380*/  ISETP.NE.AND P1, PT, R12, 0x7ff00000, PT ;  /* 0x7ff000000c00780c */ /* 0x000fe40003f25270 */
[----:B------:R-:W-:-:S05]  /*1390*/  FSEL R45, R45, RZ, P0 ;  /* 0x000000ff2d2d7208 */ /* 0x000fca0000000000 */
[----:B------:R-:W-:-:S06]  /*13a0*/  IMAD.MOV.U32 R58, RZ, RZ, R47 ;  /* 0x000000ffff3a7224 */ /* 0x000fcc00078e002f */
[----:B------:R-:W-:Y:S05]  /*13b0*/  @P1 BRA `(.L_x_30) ;  /* 0x0000000000181947 */ /* 0x000fea0003800000 */
[----:B------:R-:W-:-:S14]  /*13c0*/  DSETP.NAN.AND P0, PT, R24, R24, PT ;  /* 0x000000181800722a */ /* 0x000fdc0003f08000 */
[----:B------:R-:W-:Y:S01]  /*13d0*/  @P0 DADD R44, R24, 2 ;  /* 0x40000000182c0429 */ /* 0x000fe20000000000 */
[----:B------:R-:W-:Y:S10]  /*13e0*/  @P0 BRA `(.L_x_30) ;  /* 0x00000000000c0947 */ /* 0x000ff40003800000 */
[----:B------:R-:W-:-:S14]  /*13f0*/  DSETP.NEU.AND P0, PT, |R24|, +INF , PT ;  /* 0x7ff000001800742a */ /* 0x000fdc0003f0d200 */
[----:B------:R-:W-:Y:S02]  /*1400*/  @!P0 IMAD.MOV.U32 R44, RZ, RZ, 0x0 ;  /* 0x00000000ff2c8424 */ /* 0x000fe400078e00ff */
[----:B------:R-:W-:-:S07]  /*1410*/  @!P0 IMAD.MOV.U32 R45, RZ, RZ, 0x7ff00000 ;  /* 0x7ff00000ff2d8424 */ /* 0x000fce00078e00ff */
.L_x_30:
[----:B------:R-:W-:Y:S05]  /*1420*/  BSYNC.RECONVERGENT B3 ;  /* 0x0000000000037941 */ /* 0x000fea0003800200 */
.L_x_29:
[----:B------:R-:W-:Y:S01]  /*1430*/  BSSY.RECONVERGENT B3, `(.L_x_31) ;  /* 0x0000007000037945 */ /* 0x000fe20003800200 */
[----:B------:R-:W-:Y:S01]  /*1440*/  FSEL R12, R44, RZ, P2 ;  /* 0x000000ff2c0c7208 */ /* 0x000fe20001000000 */
[----:B------:R-:W-:Y:S01]  /*1450*/  IMAD.MOV.U32 R57, RZ, RZ, RZ ;  /* 0x000000ffff397224 */ /* 0x000fe200078e00ff */
[----:B------:R-:W-:Y:S01]  /*1460*/  FSEL R13, R45, 1.875, P2 ;  /* 0x3ff000002d0d7808 */ /* 0x000fe20001000000 */
[----:B------:R-:W-:Y:S01]  /*1470*/  IMAD.MOV.U32 R56, RZ, RZ, 0x40000000 ;  /* 0x40000000ff387424 */ /* 0x000fe200078e00ff */
[----:B------:R-:W-:-:S07]  /*1480*/  MOV R60, 0x14a0 ;  /* 0x000014a0003c7802 */ /* 0x000fce0000000f00 */
[----:B------:R-:W-:Y:S05]  /*1490*/  CALL.REL.NOINC `($_Z8SimulatePdiP17curandStateXORWOWP7setting$__internal_accurate_pow) ;  /* 0x0000001000747944 */ /* 0x000fea0003c00000 */
[----:B------:R-:W-:Y:S05]  /*14a0*/  BSYNC.RECONVERGENT B3 ;  /* 0x0000000000037941 */ /* 0x000fea0003800200 */
.L_x_31:
        /* <DEDUP_REMOVED lines=13> */
[----:B------:R-:W-:Y:S01]  /*1580*/  @!P0 IMAD.MOV.U32 R44, RZ, RZ, 0x0 ;  /* 0x00000000ff2c8424 */ /* 0x000fe200078e00ff */
[----:B------:R-:W-:-:S07]  /*1590*/  @!P0 MOV R45, 0x7ff00000 ;  /* 0x7ff00000002d8802 */ /* 0x000fce0000000f00 */
.L_x_33:
[----:B------:R-:W-:Y:S05]  /*15a0*/  BSYNC.RECONVERGENT B3 ;  /* 0x0000000000037941 */ /* 0x000fea0003800200 */
.L_x_32:
        /* <DEDUP_REMOVED lines=10> */
[----:B------:R-:W-:Y:S05]  /*1650*/  CALL.REL.NOINC `($_Z8SimulatePdiP17curandStateXORWOWP7setting$__internal_accurate_pow) ;  /* 0x0000001000047944 */ /* 0x000fea0003c00000 */
[----:B------:R-:W-:Y:S05]  /*1660*/  BSYNC.RECONVERGENT B3 ;  /* 0x0000000000037941 */ /* 0x000fea0003800200 */
.L_x_34:
[C---:B------:R-:W-:Y:S01]  /*1670*/  DADD R12, R32.reuse, 2 ;  /* 0x40000000200c7429 */ /* 0x040fe20000000000 */
[----:B------:R-:W-:Y:S01]  /*1680*/  BSSY.RECONVERGENT B3, `(.L_x_35) ;  /* 0x000000f000037945 */ /* 0x000fe20003800200 */
[C---:B------:R-:W-:Y:S02]  /*1690*/  DSETP.NEU.AND P3, PT, R32.reuse, RZ, PT ;  /* 0x000000ff2000722a */ /* 0x040fe40003f6d000 */
[----:B------:R-:W-:Y:S02]  /*16a0*/  DSETP.NEU.AND P2, PT, R32, 1, PT ;  /* 0x3ff000002000742a */ /* 0x000fe40003f4d000 */
[----:B------:R-:W-:Y:S02]  /*16b0*/  DADD R46, -RZ, |R32| ;  /* 0x00000000ff2e7229 */ /* 0x000fe40000000520 */
[----:B------:R-:W-:Y:S02]  /*16c0*/  FSEL R44, R44, RZ, P3 ;  /* 0x000000ff2c2c7208 */ /* 0x000fe40001800000 */
[----:B------:R-:W-:-:S02]  /*16d0*/  LOP3.LUT R12, R13, 0x7ff00000, RZ, 0xc0, !PT ;  /* 0x7ff000000d0c7812 */ /* 0x000fc400078ec0ff */
        /* <DEDUP_REMOVED lines=9> */
.L_x_36:
[----:B------:R-:W-:Y:S05]  /*1770*/  BSYNC.RECONVERGENT B3 ;  /* 0x0000000000037941 */ /* 0x000fea0003800200 */
.L_x_35:
        /* <DEDUP_REMOVED lines=10> */
.L_x_37:
[----:B------:R-:W0:Y:S01]  /*1820*/  MUFU.RCP64H R19, R17 ;  /* 0x0000001100137308 */ /* 0x000e220000001800 */
[----:B------:R-:W-:Y:S01]  /*1830*/  IMAD.MOV.U32 R18, RZ, RZ, 0x1 ;  /* 0x00000001ff127424 */ /* 0x000fe200078e00ff */
[----:B------:R-:W-:Y:S01]  /*1840*/  BSSY.RECONVERGENT B3, `(.L_x_38) ;  /* 0x0000018000037945 */ /* 0x000fe20003800200 */
[----:B------:R-:W-:Y:S01]  /*1850*/  DSETP.NEU.AND P4, PT, R8, 1, PT ;  /* 0x3ff000000800742a */ /* 0x000fe20003f8d000 */
[----:B------:R-:W-:Y:S02]  /*1860*/  ISETP.NE.AND P0, PT, R27, 0x7ff00000, PT ;  /* 0x7ff000001b00780c */ /* 0x000fe40003f05270 */
[----:B------:R-:W-:Y:S02]  /*1870*/  ISETP.NE.AND P1, PT, R5, 0x7ff00000, PT ;  /* 0x7ff000000500780c */ /* 0x000fe40003f25270 */
[----:B------:R-:W-:Y:S02]  /*1880*/  FSEL R44, R44, RZ, P3 ;  /* 0x000000ff2c2c7208 */ /* 0x000fe40001800000 */
[----:B------:R-:W-:Y:S01]  /*1890*/  FSEL R45, R45, RZ, P3 ;  /* 0x000000ff2d2d7208 */ /* 0x000fe20001800000 */
[----:B0-----:R-:W-:-:S08]  /*18a0*/  DFMA R24, -R16, R18, 1 ;  /* 0x3ff000001018742b */ /* 0x001fd00000000112 */
[----:B------:R-:W-:-:S08]  /*18b0*/  DFMA R24, R24, R24, R24 ;  /* 0x000000181818722b */ /* 0x000fd00000000018 */
[----:B------:R-:W-:-:S08]  /*18c0*/  DFMA R24, R18, R24, R18 ;  /* 0x000000181218722b */ /* 0x000fd00000000012 */
[----:B------:R-:W-:-:S08]  /*18d0*/  DFMA R18, -R16, R24, 1 ;  /* 0x3ff000001012742b */ /* 0x000fd00000000118 */
[----:B------:R-:W-:Y:S02]  /*18e0*/  DFMA R46, R24, R18, R24 ;  /* 0x00000012182e722b */ /* 0x000fe40000000018 */
[----:B------:R-:W-:-:S06]  /*18f0*/  DADD R18, R32, 4 ;  /* 0x4010000020127429 */ /* 0x000fcc0000000000 */
[----:B------:R-:W-:-:S04]  /*1900*/  DMUL R24, R46, R20 ;  /* 0x000000142e187228 */ /* 0x000fc80000000000 */
[----:B------:R-:W-:-:S04]  /*1910*/  LOP3.LUT R18, R19, 0x7ff00000, RZ, 0xc0, !PT ;  /* 0x7ff0000013127812 */ /* 0x000fc800078ec0ff */
[----:B------:R-:W-:Y:S01]  /*1920*/  ISETP.NE.AND P5, PT, R18, 0x7ff00000, PT ;  /* 0x7ff000001200780c */ /* 0x000fe20003fa5270 */
[----:B------:R-:W-:-:S08]  /*1930*/  DFMA R40, -R16, R24, R20 ;  /* 0x000000181028722b */ /* 0x000fd00000000114 */
[----:B------:R-:W-:-:S04]  /*1940*/  DFMA R18, R46, R40, R24 ;  /* 0x000000282e12722b */ /* 0x000fc80000000018 */
[----:B------:R-:W-:Y:S07]  /*1950*/  @P5 BRA `(.L_x_39) ;  /* 0x0000000000185947 */ /* 0x000fee0003800000 */
[----:B------:R-:W-:-:S14]  /*1960*/  DSETP.NAN.AND P3, PT, R32, R32, PT ;  /* 0x000000202000722a */ /* 0x000fdc0003f68000 */
[----:B------:R-:W-:Y:S01]  /*1970*/  @P3 DADD R44, R32, 4 ;  /* 0x40100000202c3429 */ /* 0x000fe20000000000 */
[----:B------:R-:W-:Y:S10]  /*1980*/  @P3 BRA `(.L_x_39) ;  /* 0x00000000000c3947 */ /* 0x000ff40003800000 */
[----:B------:R-:W-:-:S14]  /*1990*/  DSETP.NEU.AND P3, PT, |R32|, +INF , PT ;  /* 0x7ff000002000742a */ /* 0x000fdc0003f6d200 */
[----:B------:R-:W-:Y:S02]  /*19a0*/  @!P3 IMAD.MOV.U32 R44, RZ, RZ, 0x0 ;  /* 0x00000000ff2cb424 */ /* 0x000fe400078e00ff */
[----:B------:R-:W-:-:S07]  /*19b0*/  @!P3 IMAD.MOV.U32 R45, RZ, RZ, 0x7ff00000 ;  /* 0x7ff00000ff2db424 */ /* 0x000fce00078e00ff */
.L_x_39:
[----:B------:R-:W-:Y:S05]  /*19c0*/  BSYNC.RECONVERGENT B3 ;  /* 0x0000000000037941 */ /* 0x000fea0003800200 */
.L_x_38:
[----:B------:R-:W-:Y:S01]  /*19d0*/  BSSY.RECONVERGENT B3, `(.L_x_40) ;  /* 0x000000a000037945 */ /* 0x000fe20003800200 */
[----:B------:R-:W-:Y:S02]  /*19e0*/  FSEL R24, R44, RZ, P2 ;  /* 0x000000ff2c187208 */ /* 0x000fe40001000000 */
[----:B------:R-:W-:Y:S01]  /*19f0*/  FSEL R25, R45, 1.875, P2 ;  /* 0x3ff000002d197808 */ /* 0x000fe20001000000 */
[----:B------:R-:W-:Y:S06]  /*1a00*/  @P0 BRA `(.L_x_41) ;  /* 0x0000000000180947 */ /* 0x000fec0003800000 */
[----:B------:R-:W-:-:S14]  /*1a10*/  DSETP.NAN.AND P0, PT, R8, R8, PT ;  /* 0x000000080800722a */ /* 0x000fdc0003f08000 */
[----:B------:R-:W-:Y:S01]  /*1a20*/  @P0 DADD R38, R8, 2 ;  /* 0x4000000008260429 */ /* 0x000fe20000000000 */
[----:B------:R-:W-:Y:S10]  /*1a30*/  @P0 BRA `(.L_x_41) ;  /* 0x00000000000c0947 */ /* 0x000ff40003800000 */
[----:B------:R-:W-:-:S14]  /*1a40*/  DSETP.NEU.AND P0, PT, |R8|, +INF , PT ;  /* 0x7ff000000800742a */ /* 0x000fdc0003f0d200 */
[----:B------:R-:W-:Y:S02]  /*1a50*/  @!P0 IMAD.MOV.U32 R38, RZ, RZ, 0x0 ;  /* 0x00000000ff268424 */ /* 0x000fe400078e00ff */
[----:B------:R-:W-:-:S07]  /*1a60*/  @!P0 IMAD.MOV.U32 R39, RZ, RZ, 0x7ff00000 ;  /* 0x7ff00000ff278424 */ /* 0x000fce00078e00ff */
.L_x_41:
[----:B------:R-:W-:Y:S05]  /*1a70*/  BSYNC.RECONVERGENT B3 ;  /* 0x0000000000037941 */ /* 0x000fea0003800200 */
.L_x_40:
        /* <DEDUP_REMOVED lines=10> */
.L_x_43:
[----:B------:R-:W-:Y:S05]  /*1b20*/  BSYNC.RECONVERGENT B3 ;  /* 0x0000000000037941 */ /* 0x000fea0003800200 */
.L_x_42:
[----:B------:R-:W-:Y:S01]  /*1b30*/  FSEL R40, R42, RZ, P4 ;  /* 0x000000ff2a287208 */ /* 0x000fe20002000000 */
[----:B------:R-:W-:Y:S01]  /*1b40*/  FFMA R5, RZ, R17, R19 ;  /* 0x00000011ff057223 */ /* 0x000fe20000000013 */
[----:B------:R-:W-:Y:S01]  /*1b50*/  FSEL R41, R43, 1.875, P4 ;  /* 0x3ff000002b297808 */ /* 0x000fe20002000000 */
[----:B------:R-:W-:Y:S01]  /*1b60*/  DMUL R8, R10, R24 ;  /* 0x000000180a087228 */ /* 0x000fe20000000000 */
[----:B------:R-:W-:Y:S01]  /*1b70*/  FSETP.GEU.AND P1, PT, |R21|, 6.5827683646048100446e-37, PT ;  /* 0x036000001500780b */ /* 0x000fe20003f2e200 */
[----:B------:R-:W-:Y:S01]  /*1b80*/  DMUL R38, R14, R38 ;  /* 0x000000260e267228 */ /* 0x000fe20000000000 */
[----:B------:R-:W-:Y:S01]  /*1b90*/  FSETP.GT.AND P0, PT, |R5|, 1.469367938527859385e-39, PT ;  /* 0x001000000500780b */ /* 0x000fe20003f04200 */
[----:B------:R-:W-:Y:S01]  /*1ba0*/  BSSY.RECONVERGENT B3, `(.L_x_44) ;  /* 0x000000e000037945 */ /* 0x000fe20003800200 */
[----:B------:R-:W-:-:S03]  /*1bb0*/  DMUL R10, R10, R40 ;  /* 0x000000280a0a7228 */ /* 0x000fc60000000000 */
[----:B------:R-:W-:-:S05]  /*1bc0*/  DFMA R12, R12, 0.5, R8 ;  /* 0x3fe000000c0c782b */ /* 0x000fca0000000008 */
[----:B------:R-:W-:-:S08]  /*1bd0*/  DFMA R8, R38, 0.5, R10 ;  /* 0x3fe000002608782b */ /* 0x000fd0000000000a */
[----:B------:R-:W-:Y:S01]  /*1be0*/  DADD R8, R12, R8 ;  /* 0x000000000c087229 */ /* 0x000fe20000000008 */
[----:B------:R-:W-:Y:S10]  /*1bf0*/  @P0 BRA P1, `(.L_x_45) ;  /* 0x0000000000200947 */ /* 0x000ff40000800000 */
[----:B------:R-:W-:Y:S01]  /*1c00*/  IMAD.MOV.U32 R12, RZ, RZ, R20 ;  /* 0x000000ffff0c7224 */ /* 0x000fe200078e0014 */
[----:B------:R-:W-:Y:S01]  /*1c10*/  MOV R54, 0x1c60 ;  /* 0x00001c6000367802 */ /* 0x000fe20000000f00 */
[----:B------:R-:W-:Y:S02]  /*1c20*/  IMAD.MOV.U32 R13, RZ, RZ, R21 ;  /* 0x000000ffff0d7224 */ /* 0x000fe400078e0015 */
[----:B------:R-:W-:Y:S02]  /*1c30*/  IMAD.MOV.U32 R40, RZ, RZ, R16 ;  /* 0x000000ffff287224 */ /* 0x000fe400078e0010 */
[----:B------:R-:W-:-:S07]  /*1c40*/  IMAD.MOV.U32 R41, RZ, RZ, R17 ;  /* 0x000000ffff297224 */ /* 0x000fce00078e0011 */
[----:B------:R-:W-:Y:S05]  /*1c50*/  CALL.REL.NOINC `($__internal_0_$__cuda_sm20_div_rn_f64_full) ;  /* 0x00000004001c7944 */ /* 0x000fea0003c00000 */
[----:B------:R-:W-:Y:S02]  /*1c60*/  IMAD.MOV.U32 R18, RZ, RZ, R44 ;  /* 0x000000ffff127224 */ /* 0x000fe400078e002c */
[----:B------:R-:W-:-:S07]  /*1c70*/  IMAD.MOV.U32 R19, RZ, RZ, R45 ;  /* 0x000000ffff137224 */ /* 0x000fce00078e002d */
.L_x_45:
[----:B------:R-:W-:Y:S05]  /*1c80*/  BSYNC.RECONVERGENT B3 ;  /* 0x0000000000037941 */ /* 0x000fea0003800200 */
.L_x_44:
[----:B------:R-:W-:Y:S01]  /*1c90*/  DFMA R8, R16, R8, R18 ;  /* 0x000000081008722b */ /* 0x000fe20000000012 */
[----:B------:R-:W-:Y:S04]  /*1ca0*/  BSSY.RECONVERGENT B3, `(.L_x_46) ;  /* 0x0000034000037945 */ /* 0x000fe80003800200 */
[----:B------:R-:W-:Y:S03]  /*1cb0*/  BSSY.RELIABLE B4, `(.L_x_47) ;  /* 0x000002d000047945 */ /* 0x000fe60003800100 */
[----:B------:R-:W-:-:S08]  /*1cc0*/  DADD R6, R6, -R8 ;  /* 0x0000000006067229 */ /* 0x000fd00000000808 */
[----:B------:R-:W-:-:S14]  /*1cd0*/  DSETP.GEU.AND P0, PT, R6, RZ, PT ;  /* 0x000000ff0600722a */ /* 0x000fdc0003f0e000 */
[----:B------:R-:W-:Y:S05]  /*1ce0*/  @!P0 BRA `(.L_x_48) ;  /* 0x0000000000a48947 */ /* 0x000fea0003800000 */
[----:B------:R-:W-:Y:S01]  /*1cf0*/  DADD R8, -RZ, -R6 ;  /* 0x00000000ff087229 */ /* 0x000fe20000000906 */
[----:B------:R-:W-:Y:S01]  /*1d00*/  BSSY.RECONVERGENT B5, `(.L_x_49) ;  /* 0x0000007000057945 */ /* 0x000fe20003800200 */
[----:B------:R-:W-:Y:S01]  /*1d10*/  IMAD.MOV.U32 R46, RZ, RZ, -0x74eba897 ;  /* 0x8b145769ff2e7424 */ /* 0x000fe200078e00ff */
[----:B------:R-:W-:Y:S01]  /*1d20*/  MOV R60, 0x1d70 ;  /* 0x00001d70003c7802 */ /* 0x000fe20000000f00 */
[----:B------:R-:W-:-:S06]  /*1d30*/  IMAD.MOV.U32 R58, RZ, RZ, 0x4005bf0a ;  /* 0x4005bf0aff3a7424 */ /* 0x000fcc00078e00ff */
[----:B------:R-:W-:Y:S02]  /*1d40*/  IMAD.MOV.U32 R57, RZ, RZ, R8 ;  /* 0x000000ffff397224 */ /* 0x000fe400078e0008 */
[----:B------:R-:W-:-:S07]  /*1d50*/  IMAD.MOV.U32 R56, RZ, RZ, R9 ;  /* 0x000000ffff387224 */ /* 0x000fce00078e0009 */
[----:B------:R-:W-:Y:S05]  /*1d60*/  CALL.REL.NOINC `($_Z8SimulatePdiP17curandStateXORWOWP7setting$__internal_accurate_pow) ;  /* 0x0000000800407944 */ /* 0x000fea0003c00000 */
[----:B------:R-:W-:Y:S05]  /*1d70*/  BSYNC.RECONVERGENT B5 ;  /* 0x0000000000057941 */ /* 0x000fea0003800200 */
.L_x_49:
[----:B------:R-:W-:Y:S01]  /*1d80*/  SHF.R.U32.HI R5, RZ, 0x2, R4 ;  /* 0x00000002ff057819 */ /* 0x000fe20000011604 */
[----:B------:R-:W-:Y:S01]  /*1d90*/  IMAD.MOV.U32 R11, RZ, RZ, 0x4005bf0a ;  /* 0x4005bf0aff0b7424 */ /* 0x000fe200078e00ff */
[----:B------:R-:W-:Y:S01]  /*1da0*/  BSSY.RECONVERGENT B5, `(.L_x_50) ;  /* 0x0000018000057945 */ /* 0x000fe20003800200 */
[----:B------:R-:W-:Y:S01]  /*1db0*/  DSETP.NEU.AND P2, PT, R6, RZ, PT ;  /* 0x000000ff0600722a */ /* 0x000fe20003f4d000 */
[----:B------:R-:W-:Y:S01]  /*1dc0*/  LOP3.LUT R5, R5, R4, RZ, 0x3c, !PT ;  /* 0x0000000405057212 */ /* 0x000fe200078e3cff */
[----:B------:R-:W-:-:S04]  /*1dd0*/  IMAD.SHL.U32 R4, R59, 0x10, RZ ;  /* 0x000000103b047824 */ /* 0x000fc800078e00ff */
[----:B------:R-:W-:-:S05]  /*1de0*/  IMAD.SHL.U32 R10, R5, 0x2, RZ ;  /* 0x00000002050a7824 */ /* 0x000fca00078e00ff */
[----:B------:R-:W-:Y:S01]  /*1df0*/  LOP3.LUT R4, R5, R10, R4, 0x96, !PT ;  /* 0x0000000a05047212 */ /* 0x000fe200078e9604 */
[----:B------:R-:W-:-:S03]  /*1e00*/  IMAD.MOV.U32 R10, RZ, RZ, -0x74eba897 ;  /* 0x8b145769ff0a7424 */ /* 0x000fc600078e00ff */
[----:B------:R-:W-:-:S03]  /*1e10*/  LOP3.LUT R59, R4, R59, RZ, 0x3c, !PT ;  /* 0x0000003b043b7212 */ /* 0x000fc600078e3cff */
[----:B------:R-:W-:Y:S01]  /*1e20*/  DADD R4, -R6, R10 ;  /* 0x0000000006047229 */ /* 0x000fe2000000010a */
[----:B------:R-:W-:-:S04]  /*1e30*/  IADD3 R59, PT, PT, R26, 0xb0f8a, R59 ;  /* 0x000b0f8a1a3b7810 */ /* 0x000fc80007ffe03b */
[----:B------:R-:W-:Y:S02]  /*1e40*/  I2FP.F32.U32 R59, R59 ;  /* 0x0000003b003b7245 */ /* 0x000fe40000201000 */
[----:B------:R-:W-:-:S03]  /*1e50*/  MOV R4, 0x2f800000 ;  /* 0x2f80000000047802 */ /* 0x000fc60000000f00 */
[----:B------:R-:W-:Y:S02]  /*1e60*/  LOP3.LUT R12, R5, 0x7ff00000, RZ, 0xc0, !PT ;  /* 0x7ff00000050c7812 */ /* 0x000fe400078ec0ff */
[----:B------:R-:W-:Y:S02]  /*1e70*/  FFMA R4, R59, R4, 1.1641532182693481445e-10 ;  /* 0x2f0000003b047423 */ /* 0x000fe40000000004 */
[----:B------:R-:W-:-:S04]  /*1e80*/  ISETP.NE.AND P0, PT, R12, 0x7ff00000, PT ;  /* 0x7ff000000c00780c */ /* 0x000fc80003f05270 */
[----:B------:R-:W0:Y:S09]  /*1e90*/  F2F.F64.F32 R4, R4 ;  /* 0x0000000400047310 */ /* 0x000e320000201800 */
[----:B------:R-:W-:Y:S05]  /*1ea0*/  @P0 BRA `(.L_x_51) ;  /* 0x00000000001c0947 */ /* 0x000fea0003800000 */
[----:B------:R-:W-:-:S14]  /*1eb0*/  DSETP.NAN.AND P0, PT, R6, R6, PT ;  /* 0x000000060600722a */ /* 0x000fdc0003f08000 */
[----:B------:R-:W-:Y:S01]  /*1ec0*/  @P0 DADD R44, -R6, R10 ;  /* 0x00000000062c0229 */ /* 0x000fe2000000010a */
[----:B------:R-:W-:Y:S10]  /*1ed0*/  @P0 BRA `(.L_x_51) ;  /* 0x0000000000100947 */ /* 0x000ff40003800000 */
[----:B------:R-:W-:-:S14]  /*1ee0*/  DSETP.NEU.AND P0, PT, |R6|, +INF , PT ;  /* 0x7ff000000600742a */ /* 0x000fdc0003f0d200 */
[----:B------:R-:W-:Y:S01]  /*1ef0*/  @!P0 ISETP.GE.AND P1, PT, R9, RZ, PT ;  /* 0x000000ff0900820c */ /* 0x000fe20003f26270 */
[----:B------:R-:W-:-:S03]  /*1f00*/  @!P0 IMAD.MOV.U32 R44, RZ, RZ, RZ ;  /* 0x000000ffff2c8224 */ /* 0x000fc600078e00ff */
[----:B------:R-:W-:-:S09]  /*1f10*/  @!P0 SEL R45, RZ, 0x7ff00000, !P1 ;  /* 0x7ff00000ff2d8807 */ /* 0x000fd20004800000 */
.L_x_51:
[----:B------:R-:W-:Y:S05]  /*1f20*/  BSYNC.RECONVERGENT B5 ;  /* 0x0000000000057941 */ /* 0x000fea0003800200 */
.L_x_50:
[----:B------:R-:W-:Y:S02]  /*1f30*/  FSEL R6, R44, RZ, P2 ;  /* 0x000000ff2c067208 */ /* 0x000fe40001000000 */
[----:B------:R-:W-:-:S06]  /*1f40*/  FSEL R7, R45, 1.875, P2 ;  /* 0x3ff000002d077808 */ /* 0x000fcc0001000000 */
[----:B0-----:R-:W-:-:S14]  /*1f50*/  DSETP.GT.AND P0, PT, R6, R4, PT ;  /* 0x000000040600722a */ /* 0x001fdc0003f04000 */
[----:B------:R-:W-:Y:S05]  /*1f60*/  @!P0 BREAK.RELIABLE B4 ;  /* 0x0000000000048942 */ /* 0x000fea0003800100 */
[----:B------:R-:W-:Y:S05]  /*1f70*/  @!P0 BRA `(.L_x_52) ;  /* 0x0000000000188947 */ /* 0x000fea0003800000 */
.L_x_48:
[----:B------:R-:W-:Y:S05]  /*1f80*/  BSYNC.RELIABLE B4 ;  /* 0x0000000000047941 */ /* 0x000fea0003800100 */
.L_x_47:
[----:B------:R-:W0:Y:S01]  /*1f90*/  LDC.64 R4, c[0x0][0x398] ;  /* 0x0000e600ff047b82 */ /* 0x000e220000000a00 */
[----:B------:R1:W-:Y:S04]  /*1fa0*/  STG.E.64 desc[UR6][R34.64], R22 ;  /* 0x0000001622007986 */ /* 0x0003e8000c101b06 */
[----:B0-----:R1:W5:Y:S01]  /*1fb0*/  LDG.E R0, desc[UR6][R4.64+0x10] ;  /* 0x0000100604007981 */ /* 0x001362000c1e1900 */
[----:B------:R-:W-:Y:S02]  /*1fc0*/  IMAD.MOV.U32 R32, RZ, RZ, R22 ;  /* 0x000000ffff207224 */ /* 0x000fe400078e0016 */
[----:B------:R-:W-:-:S07]  /*1fd0*/  IMAD.MOV.U32 R33, RZ, RZ, R23 ;  /* 0x000000ffff217224 */ /* 0x000fce00078e0017 */
.L_x_52:
[----:B------:R-:W-:Y:S05]  /*1fe0*/  BSYNC.RECONVERGENT B3 ;  /* 0x0000000000037941 */ /* 0x000fea0003800200 */
.L_x_46:
[----:B------:R-:W-:-:S05]  /*1ff0*/  VIADD R3, R3, 0x1 ;  /* 0x0000000103037836 */ /* 0x000fca0000000000 */
[----:B-----5:R-:W-:-:S13]  /*2000*/  ISETP.GE.AND P0, PT, R3, R0, PT ;  /* 0x000000000300720c */ /* 0x020fda0003f06270 */
[----:B------:R-:W-:Y:S05]  /*2010*/  @!P0 BRA `(.L_x_53) ;  /* 0xffffffe400188947 */ /* 0x000fea000383ffff */
[----:B------:R-:W-:Y:S05]  /*2020*/  BSYNC.RECONVERGENT B0 ;  /* 0x0000000000007941 */ /* 0x000fea0003800200 */
.L_x_7:
[----:B-1----:R-:W0:Y:S02]  /*2030*/  LDC.64 R4, c[0x0][0x398] ;  /* 0x0000e600ff047b82 */ /* 0x002e240000000a00 */
[----:B0-----:R0:W5:Y:S02]  /*2040*/  LDG.E R7, desc[UR6][R4.64+0xc] ;  /* 0x00000c0604077981 */ /* 0x001164000c1e1900 */
.L_x_6:
[----:B------:R-:W-:Y:S05]  /*2050*/  BSYNC.RECONVERGENT B1 ;  /* 0x0000000000017941 */ /* 0x000fea0003800200 */
.L_x_5:
[----:B-----5:R-:W-:Y:S01]  /*2060*/  ISETP.GE.AND P0, PT, R2, R7, PT ;  /* 0x000000070200720c */ /* 0x020fe20003f06270 */
[----:B------:R-:W-:-:S12]  /*2070*/  IMAD.MOV.U32 R6, RZ, RZ, R2 ;  /* 0x000000ffff067224 */ /* 0x000fd800078e0002 */
[----:B------:R-:W-:Y:S05]  /*2080*/  @!P0 BRA `(.L_x_54) ;  /* 0xffffffe000388947 */ /* 0x000fea000383ffff */
[----:B------:R-:W-:Y:S05]  /*2090*/  BSYNC.RECONVERGENT B2 ;  /* 0x0000000000027941 */ /* 0x000fea0003800200 */
.L_x_4:
[----:B------:R-:W-:Y:S06]  /*20a0*/  BAR.SYNC.DEFER_BLOCKING 0x0 ;  /* 0x0000000000007b1d */ /* 0x000fec0000010000 */
[----:B------:R-:W-:Y:S05]  /*20b0*/  BRA.U UP0, `(.L_x_55) ;  /* 0xffffffe100007547 */ /* 0x000fea000b83ffff */
[----:B------:R-:W-:Y:S05]  /*20c0*/  EXIT ;  /* 0x000000000000794d */ /* 0x000fea0003800000 */
        .weak           $__internal_0_$__cuda_sm20_div_rn_f64_full
        .type           $__internal_0_$__cuda_sm20_div_rn_f64_full,@function
        .size           $__internal_0_$__cuda_sm20_div_rn_f64_full,($_Z8SimulatePdiP17curandStateXORWOWP7setting$__internal_accurate_pow - $__internal_0_$__cuda_sm20_div_rn_f64_full)
$__internal_0_$__cuda_sm20_div_rn_f64_full:
[C---:B------:R-:W-:Y:S01]  /*20d0*/  FSETP.GEU.AND P0, PT, |R41|.reuse, 1.469367938527859385e-39, PT ;  /* 0x001000002900780b */ /* 0x040fe20003f0e200 */
[----:B------:R-:W-:Y:S01]  /*20e0*/  IMAD.MOV.U32 R44, RZ, RZ, 0x1 ;  /* 0x00000001ff2c7424 */ /* 0x000fe200078e00ff */
[----:B------:R-:W-:Y:S01]  /*20f0*/  LOP3.LUT R52, R41, 0x800fffff, RZ, 0xc0, !PT ;  /* 0x800fffff29347812 */ /* 0x000fe200078ec0ff */
[----:B------:R-:W-:Y:S01]  /*2100*/  IMAD.MOV.U32 R56, RZ, RZ, 0x1ca00000 ;  /* 0x1ca00000ff387424 */ /* 0x000fe200078e00ff */
[C---:B------:R-:W-:Y:S01]  /*2110*/  FSETP.GEU.AND P2, PT, |R13|.reuse, 1.469367938527859385e-39, PT ;  /* 0x001000000d00780b */ /* 0x040fe20003f4e200 */
[----:B------:R-:W-:Y:S01]  /*2120*/  IMAD.MOV.U32 R50, RZ, RZ, R12 ;  /* 0x000000ffff327224 */ /* 0x000fe200078e000c */
[----:B------:R-:W-:Y:S01]  /*2130*/  LOP3.LUT R53, R52, 0x3ff00000, RZ, 0xfc, !PT ;  /* 0x3ff0000034357812 */ /* 0x000fe200078efcff */
[----:B------:R-:W-:Y:S01]  /*2140*/  IMAD.MOV.U32 R52, RZ, RZ, R40 ;  /* 0x000000ffff347224 */ /* 0x000fe200078e0028 */
[----:B------:R-:W-:Y:S01]  /*2150*/  LOP3.LUT R55, R13, 0x7ff00000, RZ, 0xc0, !PT ;  /* 0x7ff000000d377812 */ /* 0x000fe200078ec0ff */
[----:B------:R-:W-:Y:S01]  /*2160*/  BSSY.RECONVERGENT B4, `(.L_x_56) ;  /* 0x000004e000047945 */ /* 0x000fe20003800200 */
[----:B------:R-:W-:-:S03]  /*2170*/  LOP3.LUT R57, R41, 0x7ff00000, RZ, 0xc0, !PT ;  /* 0x7ff0000029397812 */ /* 0x000fc600078ec0ff */
[----:B------:R-:W-:Y:S01]  /*2180*/  @!P0 DMUL R52, R40, 8.98846567431157953865e+307 ;  /* 0x7fe0000028348828 */ /* 0x000fe20000000000 */
[----:B------:R-:W-:-:S03]  /*2190*/  ISETP.GE.U32.AND P1, PT, R55, R57, PT ;  /* 0x000000393700720c */ /* 0x000fc60003f26070 */
[----:B------:R-:W-:Y:S02]  /*21a0*/  @!P2 LOP3.LUT R48, R41, 0x7ff00000, RZ, 0xc0, !PT ;  /* 0x7ff000002930a812 */ /* 0x000fe400078ec0ff */
[----:B------:R-:W0:Y:S01]  /*21b0*/  MUFU.RCP64H R45, R53 ;  /* 0x00000035002d7308 */ /* 0x000e220000001800 */
[----:B------:R-:W-:Y:S02]  /*21c0*/  SEL R51, R56, 0x63400000, !P1 ;  /* 0x6340000038337807 */ /* 0x000fe40004800000 */
[----:B------:R-:W-:Y:S02]  /*21d0*/  @!P2 ISETP.GE.U32.AND P3, PT, R55, R48, PT ;  /* 0x000000303700a20c */ /* 0x000fe40003f66070 */
[----:B------:R-:W-:Y:S02]  /*21e0*/  LOP3.LUT R51, R51, 0x800fffff, R13, 0xf8, !PT ;  /* 0x800fffff33337812 */ /* 0x000fe400078ef80d */
[----:B------:R-:W-:Y:S01]  /*21f0*/  @!P0 LOP3.LUT R57, R53, 0x7ff00000, RZ, 0xc0, !PT ;  /* 0x7ff0000035398812 */ /* 0x000fe200078ec0ff */
[----:B0-----:R-:W-:-:S08]  /*2200*/  DFMA R46, R44, -R52, 1 ;  /* 0x3ff000002c2e742b */ /* 0x001fd00000000834 */
[----:B------:R-:W-:-:S08]  /*2210*/  DFMA R46, R46, R46, R46 ;  /* 0x0000002e2e2e722b */ /* 0x000fd0000000002e */
[----:B------:R-:W-:Y:S01]  /*2220*/  DFMA R46, R44, R46, R44 ;  /* 0x0000002e2c2e722b */ /* 0x000fe2000000002c */
[----:B------:R-:W-:-:S04]  /*2230*/  @!P2 SEL R45, R56, 0x63400000, !P3 ;  /* 0x63400000382da807 */ /* 0x000fc80005800000 */
[----:B------:R-:W-:-:S03]  /*2240*/  @!P2 LOP3.LUT R48, R45, 0x80000000, R13, 0xf8, !PT ;  /* 0x800000002d30a812 */ /* 0x000fc600078ef80d */
[----:B------:R-:W-:Y:S01]  /*2250*/  DFMA R44, R46, -R52, 1 ;  /* 0x3ff000002e2c742b */ /* 0x000fe20000000834 */
[----:B------:R-:W-:Y:S01]  /*2260*/  @!P2 LOP3.LUT R49, R48, 0x100000, RZ, 0xfc, !PT ;  /* 0x001000003031a812 */ /* 0x000fe200078efcff */
[----:B------:R-:W-:-:S06]  /*2270*/  @!P2 IMAD.MOV.U32 R48, RZ, RZ, RZ ;  /* 0x000000ffff30a224 */ /* 0x000fcc00078e00ff */
[----:B------:R-:W-:Y:S02]  /*2280*/  DFMA R44, R46, R44, R46 ;  /* 0x0000002c2e2c722b */ /* 0x000fe4000000002e */
[----:B------:R-:W-:-:S08]  /*2290*/  @!P2 DFMA R50, R50, 2, -R48 ;  /* 0x400000003232a82b */ /* 0x000fd00000000830 */
[----:B------:R-:W-:-:S08]  /*22a0*/  DMUL R46, R44, R50 ;  /* 0x000000322c2e7228 */ /* 0x000fd00000000000 */
[----:B------:R-:W-:-:S08]  /*22b0*/  DFMA R48, R46, -R52, R50 ;  /* 0x800000342e30722b */ /* 0x000fd00000000032 */
[----:B------:R-:W-:Y:S01]  /*22c0*/  DFMA R48, R44, R48, R46 ;  /* 0x000000302c30722b */ /* 0x000fe2000000002e */
[----:B------:R-:W-:Y:S01]  /*22d0*/  IMAD.MOV.U32 R46, RZ, RZ, R55 ;  /* 0x000000ffff2e7224 */ /* 0x000fe200078e0037 */
[----:B------:R-:W-:-:S05]  /*22e0*/  @!P2 LOP3.LUT R46, R51, 0x7ff00000, RZ, 0xc0, !PT ;  /* 0x7ff00000332ea812 */ /* 0x000fca00078ec0ff */
[----:B------:R-:W-:-:S05]  /*22f0*/  VIADD R44, R46, 0xffffffff ;  /* 0xffffffff2e2c7836 */ /* 0x000fca0000000000 */
[----:B------:R-:W-:Y:S01]  /*2300*/  ISETP.GT.U32.AND P0, PT, R44, 0x7feffffe, PT ;  /* 0x7feffffe2c00780c */ /* 0x000fe20003f04070 */
[----:B------:R-:W-:-:S05]  /*2310*/  VIADD R44, R57, 0xffffffff ;  /* 0xffffffff392c7836 */ /* 0x000fca0000000000 */
[----:B------:R-:W-:-:S13]  /*2320*/  ISETP.GT.U32.OR P0, PT, R44, 0x7feffffe, P0 ;  /* 0x7feffffe2c00780c */ /* 0x000fda0000704470 */
[----:B------:R-:W-:Y:S05]  /*2330*/  @P0 BRA `(.L_x_57) ;  /* 0x00000000006c0947 */ /* 0x000fea0003800000 */
[----:B------:R-:W-:-:S04]  /*2340*/  LOP3.LUT R44, R41, 0x7ff00000, RZ, 0xc0, !PT ;  /* 0x7ff00000292c7812 */ /* 0x000fc800078ec0ff */
[CC--:B------:R-:W-:Y:S02]  /*2350*/  VIADDMNMX R12, R55.reuse, -R44.reuse, 0xb9600000, !PT ;  /* 0xb9600000370c7446 */ /* 0x0c0fe4000780092c */
[----:B------:R-:W-:Y:S02]  /*2360*/  ISETP.GE.U32.AND P0, PT, R55, R44, PT ;  /* 0x0000002c3700720c */ /* 0x000fe40003f06070 */
[----:B------:R-:W-:Y:S02]  /*2370*/  VIMNMX R12, PT, PT, R12, 0x46a00000, PT ;  /* 0x46a000000c0c7848 */ /* 0x000fe40003fe0100 */
[----:B------:R-:W-:-:S05]  /*2380*/  SEL R13, R56, 0x63400000, !P0 ;  /* 0x63400000380d7807 */ /* 0x000fca0004000000 */
[----:B------:R-:W-:Y:S02]  /*2390*/  IMAD.IADD R46, R12, 0x1, -R13 ;  /* 0x000000010c2e7824 */ /* 0x000fe400078e0a0d */
[----:B------:R-:W-:Y:S02]  /*23a0*/  IMAD.MOV.U32 R12, RZ, RZ, RZ ;  /* 0x000000ffff0c7224 */ /* 0x000fe400078e00ff */
[----:B------:R-:W-:-:S06]  /*23b0*/  VIADD R13, R46, 0x7fe00000 ;  /* 0x7fe000002e0d7836 */ /* 0x000fcc0000000000 */
[----:B------:R-:W-:-:S10]  /*23c0*/  DMUL R44, R48, R12 ;  /* 0x0000000c302c7228 */ /* 0x000fd40000000000 */
[----:B------:R-:W-:-:S13]  /*23d0*/  FSETP.GTU.AND P0, PT, |R45|, 1.469367938527859385e-39, PT ;  /* 0x001000002d00780b */ /* 0x000fda0003f0c200 */
[----:B------:R-:W-:Y:S05]  /*23e0*/  @P0 BRA `(.L_x_58) ;  /* 0x0000000000940947 */ /* 0x000fea0003800000 */
[----:B------:R-:W-:Y:S01]  /*23f0*/  DFMA R50, R48, -R52, R50 ;  /* 0x800000343032722b */ /* 0x000fe20000000032 */
[----:B------:R-:W-:-:S09]  /*2400*/  IMAD.MOV.U32 R40, RZ, RZ, RZ ;  /* 0x000000ffff287224 */ /* 0x000fd200078e00ff */
[C---:B------:R-:W-:Y:S02]  /*2410*/  FSETP.NEU.AND P0, PT, R51.reuse, RZ, PT ;  /* 0x000000ff3300720b */ /* 0x040fe40003f0d000 */
[----:B------:R-:W-:-:S04]  /*2420*/  LOP3.LUT R47, R51, 0x80000000, R41, 0x48, !PT ;  /* 0x80000000332f7812 */ /* 0x000fc800078e4829 */
[----:B------:R-:W-:-:S07]  /*2430*/  LOP3.LUT R41, R47, R13, RZ, 0xfc, !PT ;  /* 0x0000000d2f297212 */ /* 0x000fce00078efcff */
[----:B------:R-:W-:Y:S05]  /*2440*/  @!P0 BRA `(.L_x_58) ;  /* 0x00000000007c8947 */ /* 0x000fea0003800000 */
[----:B------:R-:W-:Y:S01]  /*2450*/  IMAD.MOV R13, RZ, RZ, -R46 ;  /* 0x000000ffff0d7224 */ /* 0x000fe200078e0a2e */
[----:B------:R-:W-:Y:S01]  /*2460*/  DMUL.RP R40, R48, R40 ;  /* 0x0000002830287228 */ /* 0x000fe20000008000 */
[----:B------:R-:W-:-:S06]  /*2470*/  IMAD.MOV.U32 R12, RZ, RZ, RZ ;  /* 0x000000ffff0c7224 */ /* 0x000fcc00078e00ff */
[----:B------:R-:W-:-:S03]  /*2480*/  DFMA R12, R44, -R12, R48 ;  /* 0x8000000c2c0c722b */ /* 0x000fc60000000030 */
[----:B------:R-:W-:-:S03]  /*2490*/  LOP3.LUT R47, R41, R47, RZ, 0x3c, !PT ;  /* 0x0000002f292f7212 */ /* 0x000fc600078e3cff */
[----:B------:R-:W-:-:S04]  /*24a0*/  IADD3 R12, PT, PT, -R46, -0x43300000, RZ ;  /* 0xbcd000002e0c7810 */ /* 0x000fc80007ffe1ff */
[----:B------:R-:W-:-:S04]  /*24b0*/  FSETP.NEU.AND P0, PT, |R13|, R12, PT ;  /* 0x0000000c0d00720b */ /* 0x000fc80003f0d200 */
[----:B------:R-:W-:Y:S02]  /*24c0*/  FSEL R44, R40, R44, !P0 ;  /* 0x0000002c282c7208 */ /* 0x000fe40004000000 */
[----:B------:R-:W-:Y:S01]  /*24d0*/  FSEL R45, R47, R45, !P0 ;  /* 0x0000002d2f2d7208 */ /* 0x000fe20004000000 */
[----:B------:R-:W-:Y:S06]  /*24e0*/  BRA `(.L_x_58) ;  /* 0x0000000000547947 */ /* 0x000fec0003800000 */
.L_x_57:
[----:B------:R-:W-:-:S14]  /*24f0*/  DSETP.NAN.AND P0, PT, R12, R12, PT ;  /* 0x0000000c0c00722a */ /* 0x000fdc0003f08000 */
[----:B------:R-:W-:Y:S05]  /*2500*/  @P0 BRA `(.L_x_59) ;  /* 0x0000000000440947 */ /* 0x000fea0003800000 */
[----:B------:R-:W-:-:S14]  /*2510*/  DSETP.NAN.AND P0, PT, R40, R40, PT ;  /* 0x000000282800722a */ /* 0x000fdc0003f08000 */
[----:B------:R-:W-:Y:S05]  /*2520*/  @P0 BRA `(.L_x_60) ;  /* 0x0000000000300947 */ /* 0x000fea0003800000 */
[----:B------:R-:W-:Y:S01]  /*2530*/  ISETP.NE.AND P0, PT, R46, R57, PT ;  /* 0x000000392e00720c */ /* 0x000fe20003f05270 */
[----:B------:R-:W-:Y:S02]  /*2540*/  IMAD.MOV.U32 R44, RZ, RZ, 0x0 ;  /* 0x00000000ff2c7424 */ /* 0x000fe400078e00ff */
[----:B------:R-:W-:-:S10]  /*2550*/  IMAD.MOV.U32 R45, RZ, RZ, -0x80000 ;  /* 0xfff80000ff2d7424 */ /* 0x000fd400078e00ff */
[----:B------:R-:W-:Y:S05]  /*2560*/  @!P0 BRA `(.L_x_58) ;  /* 0x0000000000348947 */ /* 0x000fea0003800000 */
[----:B------:R-:W-:Y:S02]  /*2570*/  ISETP.NE.AND P0, PT, R46, 0x7ff00000, PT ;  /* 0x7ff000002e00780c */ /* 0x000fe40003f05270 */
[----:B------:R-:W-:Y:S02]  /*2580*/  LOP3.LUT R45, R13, 0x80000000, R41, 0x48, !PT ;  /* 0x800000000d2d7812 */ /* 0x000fe400078e4829 */
[----:B------:R-:W-:-:S13]  /*2590*/  ISETP.EQ.OR P0, PT, R57, RZ, !P0 ;  /* 0x000000ff3900720c */ /* 0x000fda0004702670 */
[----:B------:R-:W-:Y:S01]  /*25a0*/  @P0 LOP3.LUT R12, R45, 0x7ff00000, RZ, 0xfc, !PT ;  /* 0x7ff000002d0c0812 */ /* 0x000fe200078efcff */
[----:B------:R-:W-:Y:S02]  /*25b0*/  @!P0 IMAD.MOV.U32 R44, RZ, RZ, RZ ;  /* 0x000000ffff2c8224 */ /* 0x000fe400078e00ff */
[----:B------:R-:W-:Y:S02]  /*25c0*/  @P0 IMAD.MOV.U32 R44, RZ, RZ, RZ ;  /* 0x000000ffff2c0224 */ /* 0x000fe400078e00ff */
[----:B------:R-:W-:Y:S01]  /*25d0*/  @P0 IMAD.MOV.U32 R45, RZ, RZ, R12 ;  /* 0x000000ffff2d0224 */ /* 0x000fe200078e000c */
[----:B------:R-:W-:Y:S06]  /*25e0*/  BRA `(.L_x_58) ;  /* 0x0000000000147947 */ /* 0x000fec0003800000 */
.L_x_60:
[----:B------:R-:W-:Y:S01]  /*25f0*/  LOP3.LUT R45, R41, 0x80000, RZ, 0xfc, !PT ;  /* 0x00080000292d7812 */ /* 0x000fe200078efcff */
[----:B------:R-:W-:Y:S01]  /*2600*/  IMAD.MOV.U32 R44, RZ, RZ, R40 ;  /* 0x000000ffff2c7224 */ /* 0x000fe200078e0028 */
[----:B------:R-:W-:Y:S06]  /*2610*/  BRA `(.L_x_58) ;  /* 0x0000000000087947 */ /* 0x000fec0003800000 */
.L_x_59:
[----:B------:R-:W-:Y:S01]  /*2620*/  LOP3.LUT R45, R13, 0x80000, RZ, 0xfc, !PT ;  /* 0x000800000d2d7812 */ /* 0x000fe200078efcff */
[----:B------:R-:W-:-:S07]  /*2630*/  IMAD.MOV.U32 R44, RZ, RZ, R12 ;  /* 0x000000ffff2c7224 */ /* 0x000fce00078e000c */
.L_x_58:
[----:B------:R-:W-:Y:S05]  /*2640*/  BSYNC.RECONVERGENT B4 ;  /* 0x0000000000047941 */ /* 0x000fea0003800200 */
.L_x_56:
[----:B------:R-:W-:-:S04]  /*2650*/  IMAD.MOV.U32 R55, RZ, RZ, 0x0 ;  /* 0x00000000ff377424 */ /* 0x000fc800078e00ff */
[----:B------:R-:W-:Y:S05]  /*2660*/  RET.REL.NODEC R54 `(_Z8SimulatePdiP17curandStateXORWOWP7setting) ;  /* 0xffffffd836647950 */ /* 0x000fea0003c3ffff */
        .type           $_Z8SimulatePdiP17curandStateXORWOWP7setting$__internal_accurate_pow,@function
        .size           $_Z8SimulatePdiP17curandStateXORWOWP7setting$__internal_accurate_pow,(.L_x_73 - $_Z8SimulatePdiP17curandStateXORWOWP7setting$__internal_accurate_pow)
$_Z8SimulatePdiP17curandStateXORWOWP7setting$__internal_accurate_pow:
[----:B------:R-:W-:Y:S01]  /*2670*/  ISETP.GT.U32.AND P0, PT, R58, 0xfffff, PT ;  /* 0x000fffff3a00780c */ /* 0x000fe20003f04070 */
[----:B------:R-:W-:Y:S01]  /*2680*/  IMAD.MOV.U32 R44, RZ, RZ, R46 ;  /* 0x000000ffff2c7224 */ /* 0x000fe200078e002e */
[----:B------:R-:W-:Y:S01]  /*2690*/  MOV R47, R58 ;  /* 0x0000003a002f7202 */ /* 0x000fe20000000f00 */
[--C-:B------:R-:W-:Y:S01]  /*26a0*/  IMAD.MOV.U32 R45, RZ, RZ, R58.reuse ;  /* 0x000000ffff2d7224 */ /* 0x100fe200078e003a */
[----:B------:R-:W-:Y:S01]  /*26b0*/  UMOV UR8, 0x7d2cafe2 ;  /* 0x7d2cafe200087882 */ /* 0x000fe20000000000 */
[----:B------:R-:W-:Y:S01]  /*26c0*/  IMAD.MOV.U32 R48, RZ, RZ, 0x41ad3b5a ;  /* 0x41ad3b5aff307424 */ /* 0x000fe200078e00ff */
[----:B------:R-:W-:Y:S01]  /*26d0*/  UMOV UR9, 0x3eb0f5ff ;  /* 0x3eb0f5ff00097882 */ /* 0x000fe20000000000 */
[----:B------:R-:W-:Y:S01]  /*26e0*/  IMAD.MOV.U32 R49, RZ, RZ, 0x3ed0f5d2 ;  /* 0x3ed0f5d2ff317424 */ /* 0x000fe200078e00ff */
[----:B------:R-:W-:Y:S01]  /*26f0*/  SHF.R.U32.HI R58, RZ, 0x14, R58 ;  /* 0x00000014ff3a7819 */ /* 0x000fe2000001163a */
[----:B------:R-:W-:Y:S01]  /*2700*/  UMOV UR10, 0x3b39803f ;  /* 0x3b39803f000a7882 */ /* 0x000fe20000000000 */
[----:B------:R-:W-:-:S03]  /*2710*/  UMOV UR11, 0x3c7abc9e ;  /* 0x3c7abc9e000b7882 */ /* 0x000fc60000000000 */
[----:B------:R-:W-:-:S10]  /*2720*/  @!P0 DMUL R44, R44, 1.80143985094819840000e+16 ;  /* 0x435000002c2c8828 */ /* 0x000fd40000000000 */
[----:B------:R-:W-:Y:S01]  /*2730*/  @!P0 IMAD.MOV.U32 R47, RZ, RZ, R45 ;  /* 0x000000ffff2f8224 */ /* 0x000fe200078e002d */
[----:B------:R-:W-:Y:S01]  /*2740*/  @!P0 LEA.HI R58, R45, 0xffffffca, RZ, 0xc ;  /* 0xffffffca2d3a8811 */ /* 0x000fe200078f60ff */
[----:B------:R-:W-:-:S03]  /*2750*/  @!P0 IMAD.MOV.U32 R46, RZ, RZ, R44 ;  /* 0x000000ffff2e8224 */ /* 0x000fc600078e002c */
[----:B------:R-:W-:Y:S01]  /*2760*/  LOP3.LUT R47, R47, 0x800fffff, RZ, 0xc0, !PT ;  /* 0x800fffff2f2f7812 */ /* 0x000fe200078ec0ff */
[----:B------:R-:W-:Y:S02]  /*2770*/  IMAD.MOV.U32 R52, RZ, RZ, R46 ;  /* 0x000000ffff347224 */ /* 0x000fe400078e002e */
[----:B------:R-:W-:Y:S01]  /*2780*/  IMAD.MOV.U32 R46, RZ, RZ, RZ ;  /* 0x000000ffff2e7224 */ /* 0x000fe200078e00ff */
[----:B------:R-:W-:-:S04]  /*2790*/  LOP3.LUT R47, R47, 0x3ff00000, RZ, 0xfc, !PT ;  /* 0x3ff000002f2f7812 */ /* 0x000fc800078efcff */
[----:B------:R-:W-:Y:S01]  /*27a0*/  ISETP.GE.U32.AND P1, PT, R47, 0x3ff6a09f, PT ;  /* 0x3ff6a09f2f00780c */ /* 0x000fe20003f26070 */
[----:B------:R-:W-:-:S12]  /*27b0*/  IMAD.MOV.U32 R53, RZ, RZ, R47 ;  /* 0x000000ffff357224 */ /* 0x000fd800078e002f */
[----:B------:R-:W-:-:S04]  /*27c0*/  @P1 VIADD R44, R53, 0xfff00000 ;  /* 0xfff00000352c1836 */ /* 0x000fc80000000000 */
[----:B------:R-:W-:-:S06]  /*27d0*/  @P1 IMAD.MOV.U32 R53, RZ, RZ, R44 ;  /* 0x000000ffff351224 */ /* 0x000fcc00078e002c */
[C---:B------:R-:W-:Y:S02]  /*27e0*/  DADD R50, R52.reuse, 1 ;  /* 0x3ff0000034327429 */ /* 0x040fe40000000000 */
[----:B------:R-:W-:-:S04]  /*27f0*/  DADD R52, R52, -1 ;  /* 0xbff0000034347429 */ /* 0x000fc80000000000 */
[----:B------:R-:W0:Y:S02]  /*2800*/  MUFU.RCP64H R47, R51 ;  /* 0x00000033002f7308 */ /* 0x000e240000001800 */
[----:B0-----:R-:W-:-:S08]  /*2810*/  DFMA R50, -R50, R46, 1 ;  /* 0x3ff000003232742b */ /* 0x001fd0000000012e */
[----:B------:R-:W-:-:S08]  /*2820*/  DFMA R50, R50, R50, R50 ;  /* 0x000000323232722b */ /* 0x000fd00000000032 */
[----:B------:R-:W-:-:S08]  /*2830*/  DFMA R50, R46, R50, R46 ;  /* 0x000000322e32722b */ /* 0x000fd0000000002e */
[----:B------:R-:W-:-:S08]  /*2840*/  DMUL R46, R52, R50 ;  /* 0x00000032342e7228 */ /* 0x000fd00000000000 */
[----:B------:R-:W-:-:S08]  /*2850*/  DFMA R46, R52, R50, R46 ;  /* 0x00000032342e722b */ /* 0x000fd0000000002e */
[----:B------:R-:W-:-:S08]  /*2860*/  DMUL R62, R46, R46 ;  /* 0x0000002e2e3e7228 */ /* 0x000fd00000000000 */
[----:B------:R-:W-:Y:S01]  /*2870*/  DFMA R48, R62, UR8, R48 ;  /* 0x000000083e307c2b */ /* 0x000fe20008000030 */
[----:B------:R-:W-:Y:S01]  /*2880*/  UMOV UR8, 0x75488a3f ;  /* 0x75488a3f00087882 */ /* 0x000fe20000000000 */
[----:B------:R-:W-:-:S06]  /*2890*/  UMOV UR9, 0x3ef3b20a ;  /* 0x3ef3b20a00097882 */ /* 0x000fcc0000000000 */
[----:B------:R-:W-:Y:S01]  /*28a0*/  DFMA R54, R62, R48, UR8 ;  /* 0x000000083e367e2b */ /* 0x000fe20008000030 */
[----:B------:R-:W-:Y:S01]  /*28b0*/  UMOV UR8, 0xe4faecd5 ;  /* 0xe4faecd500087882 */ /* 0x000fe20000000000 */
[----:B------:R-:W-:Y:S01]  /*28c0*/  UMOV UR9, 0x3f1745cd ;  /* 0x3f1745cd00097882 */ /* 0x000fe20000000000 */
[----:B------:R-:W-:-:S05]  /*28d0*/  DADD R48, R52, -R46 ;  /* 0x0000000034307229 */ /* 0x000fca000000082e */
[----:B------:R-:W-:Y:S01]  /*28e0*/  DFMA R54, R62, R54, UR8 ;  /* 0x000000083e367e2b */ /* 0x000fe20008000036 */
[----:B------:R-:W-:Y:S01]  /*28f0*/  UMOV UR8, 0x258a578b ;  /* 0x258a578b00087882 */ /* 0x000fe20000000000 */
[----:B------:R-:W-:Y:S01]  /*2900*/  UMOV UR9, 0x3f3c71c7 ;  /* 0x3f3c71c700097882 */ /* 0x000fe20000000000 */
[----:B------:R-:W-:-:S05]  /*2910*/  DADD R48, R48, R48 ;  /* 0x0000000030307229 */ /* 0x000fca0000000030 */
[----:B------:R-:W-:Y:S01]  /*2920*/  DFMA R54, R62, R54, UR8 ;  /* 0x000000083e367e2b */ /* 0x000fe20008000036 */
[----:B------:R-:W-:Y:S01]  /*2930*/  UMOV UR8, 0x9242b910 ;  /* 0x9242b91000087882 */ /* 0x000fe20000000000 */
[----:B------:R-:W-:Y:S01]  /*2940*/  UMOV UR9, 0x3f624924 ;  /* 0x3f62492400097882 */ /* 0x000fe20000000000 */
[----:B------:R-:W-:-:S05]  /*2950*/  DFMA R48, R52, -R46, R48 ;  /* 0x8000002e3430722b */ /* 0x000fca0000000030 */
[----:B------:R-:W-:Y:S01]  /*2960*/  DFMA R54, R62, R54, UR8 ;  /* 0x000000083e367e2b */ /* 0x000fe20008000036 */
[----:B------:R-:W-:Y:S01]  /*2970*/  UMOV UR8, 0x99999dfb ;  /* 0x99999dfb00087882 */ /* 0x000fe20000000000 */
[----:B------:R-:W-:Y:S01]  /*2980*/  UMOV UR9, 0x3f899999 ;  /* 0x3f89999900097882 */ /* 0x000fe20000000000 */
[----:B------:R-:W-:-:S05]  /*2990*/  DMUL R48, R50, R48 ;  /* 0x0000003032307228 */ /* 0x000fca0000000000 */
[----:B------:R-:W-:Y:S01]  /*29a0*/  DFMA R54, R62, R54, UR8 ;  /* 0x000000083e367e2b */ /* 0x000fe20008000036 */
[----:B------:R-:W-:Y:S01]  /*29b0*/  UMOV UR8, 0x55555555 ;  /* 0x5555555500087882 */ /* 0x000fe20000000000 */
[----:B------:R-:W-:-:S03]  /*29c0*/  UMOV UR9, 0x3fb55555 ;  /* 0x3fb5555500097882 */ /* 0x000fc60000000000 */
[----:B------:R-:W-:Y:S02]  /*29d0*/  VIADD R65, R49, 0x100000 ;  /* 0x0010000031417836 */ /* 0x000fe40000000000 */
[----:B------:R-:W-:Y:S01]  /*29e0*/  IMAD.MOV.U32 R64, RZ, RZ, R48 ;  /* 0x000000ffff407224 */ /* 0x000fe200078e0030 */
[----:B------:R-:W-:-:S08]  /*29f0*/  DFMA R50, R62, R54, UR8 ;  /* 0x000000083e327e2b */ /* 0x000fd00008000036 */
[----:B------:R-:W-:Y:S01]  /*2a00*/  DADD R52, -R50, UR8 ;  /* 0x0000000832347e29 */ /* 0x000fe20008000100 */
[----:B------:R-:W-:Y:S01]  /*2a10*/  UMOV UR8, 0xb9e7b0 ;  /* 0x00b9e7b000087882 */ /* 0x000fe20000000000 */
[----:B------:R-:W-:-:S06]  /*2a20*/  UMOV UR9, 0x3c46a4cb ;  /* 0x3c46a4cb00097882 */ /* 0x000fcc0000000000 */
[----:B------:R-:W-:Y:S02]  /*2a30*/  DFMA R52, R62, R54, R52 ;  /* 0x000000363e34722b */ /* 0x000fe40000000034 */
[----:B------:R-:W-:-:S06]  /*2a40*/  DMUL R54, R46, R46 ;  /* 0x0000002e2e367228 */ /* 0x000fcc0000000000 */
[----:B------:R-:W-:Y:S01]  /*2a50*/  DADD R52, R52, -UR8 ;  /* 0x8000000834347e29 */ /* 0x000fe20008000000 */
[----:B------:R-:W-:Y:S01]  /*2a60*/  UMOV UR8, 0x80000000 ;  /* 0x8000000000087882 */ /* 0x000fe20000000000 */
[C---:B------:R-:W-:Y:S01]  /*2a70*/  DFMA R44, R46.reuse, R46, -R54 ;  /* 0x0000002e2e2c722b */ /* 0x040fe20000000836 */
[----:B------:R-:W-:Y:S01]  /*2a80*/  UMOV UR9, 0x43300000 ;  /* 0x4330000000097882 */ /* 0x000fe20000000000 */
[----:B------:R-:W-:-:S06]  /*2a90*/  DMUL R62, R46, R54 ;  /* 0x000000362e3e7228 */ /* 0x000fcc0000000000 */
[C---:B------:R-:W-:Y:S02]  /*2aa0*/  DFMA R64, R46.reuse, R64, R44 ;  /* 0x000000402e40722b */ /* 0x040fe4000000002c */
[----:B------:R-:W-:-:S08]  /*2ab0*/  DFMA R44, R46, R54, -R62 ;  /* 0x000000362e2c722b */ /* 0x000fd0000000083e */
[----:B------:R-:W-:Y:S02]  /*2ac0*/  DFMA R44, R48, R54, R44 ;  /* 0x00000036302c722b */ /* 0x000fe4000000002c */
[----:B------:R-:W-:-:S06]  /*2ad0*/  DADD R54, R50, R52 ;  /* 0x0000000032367229 */ /* 0x000fcc0000000034 */
[----:B------:R-:W-:Y:S02]  /*2ae0*/  DFMA R44, R46, R64, R44 ;  /* 0x000000402e2c722b */ /* 0x000fe4000000002c */
[----:B------:R-:W-:-:S08]  /*2af0*/  DADD R64, R50, -R54 ;  /* 0x0000000032407229 */ /* 0x000fd00000000836 */
[----:B------:R-:W-:Y:S02]  /*2b00*/  DADD R64, R52, R64 ;  /* 0x0000000034407229 */ /* 0x000fe40000000040 */
[----:B------:R-:W-:-:S08]  /*2b10*/  DMUL R52, R54, R62 ;  /* 0x0000003e36347228 */ /* 0x000fd00000000000 */
[----:B------:R-:W-:-:S08]  /*2b20*/  DFMA R50, R54, R62, -R52 ;  /* 0x0000003e3632722b */ /* 0x000fd00000000834 */
[----:B------:R-:W-:-:S08]  /*2b30*/  DFMA R44, R54, R44, R50 ;  /* 0x0000002c362c722b */ /* 0x000fd00000000032 */
[----:B------:R-:W-:-:S08]  /*2b40*/  DFMA R64, R64, R62, R44 ;  /* 0x0000003e4040722b */ /* 0x000fd0000000002c */
[----:B------:R-:W-:-:S08]  /*2b50*/  DADD R44, R52, R64 ;  /* 0x00000000342c7229 */ /* 0x000fd00000000040 */
[--C-:B------:R-:W-:Y:S02]  /*2b60*/  DADD R50, R46, R44.reuse ;  /* 0x000000002e327229 */ /* 0x100fe4000000002c */
[----:B------:R-:W-:-:S06]  /*2b70*/  DADD R52, R52, -R44 ;  /* 0x0000000034347229 */ /* 0x000fcc000000082c */
[----:B------:R-:W-:Y:S02]  /*2b80*/  DADD R46, R46, -R50 ;  /* 0x000000002e2e7229 */ /* 0x000fe40000000832 */
[----:B------:R-:W-:-:S06]  /*2b90*/  DADD R52, R64, R52 ;  /* 0x0000000040347229 */ /* 0x000fcc0000000034 */
[----:B------:R-:W-:Y:S01]  /*2ba0*/  DADD R46, R44, R46 ;  /* 0x000000002c2e7229 */ /* 0x000fe2000000002e */
[C---:B------:R-:W-:Y:S02]  /*2bb0*/  VIADD R44, R58.reuse, 0xfffffc01 ;  /* 0xfffffc013a2c7836 */ /* 0x040fe40000000000 */
[----:B------:R-:W-:Y:S02]  /*2bc0*/  @P1 VIADD R44, R58, 0xfffffc02 ;  /* 0xfffffc023a2c1836 */ /* 0x000fe40000000000 */
[----:B------:R-:W-:-:S03]  /*2bd0*/  IMAD.MOV.U32 R45, RZ, RZ, 0x43300000 ;  /* 0x43300000ff2d7424 */ /* 0x000fc600078e00ff */
[----:B------:R-:W-:Y:S01]  /*2be0*/  DADD R52, R52, R46 ;  /* 0x0000000034347229 */ /* 0x000fe2000000002e */
[----:B------:R-:W-:-:S06]  /*2bf0*/  LOP3.LUT R44, R44, 0x80000000, RZ, 0x3c, !PT ;  /* 0x800000002c2c7812 */ /* 0x000fcc00078e3cff */
[----:B------:R-:W-:Y:S01]  /*2c00*/  DADD R44, R44, -UR8 ;  /* 0x800000082c2c7e29 */ /* 0x000fe20008000000 */
[----:B------:R-:W-:Y:S01]  /*2c10*/  UMOV UR8, 0xfefa39ef ;  /* 0xfefa39ef00087882 */ /* 0x000fe20000000000 */
[----:B------:R-:W-:Y:S01]  /*2c20*/  DADD R48, R48, R52 ;  /* 0x0000000030307229 */ /* 0x000fe20000000034 */
[----:B------:R-:W-:-:S07]  /*2c30*/  UMOV UR9, 0x3fe62e42 ;  /* 0x3fe62e4200097882 */ /* 0x000fce0000000000 */
[----:B------:R-:W-:-:S08]  /*2c40*/  DADD R52, R50, R48 ;  /* 0x0000000032347229 */ /* 0x000fd00000000030 */
[--C-:B------:R-:W-:Y:S02]  /*2c50*/  DFMA R46, R44, UR8, R52.reuse ;  /* 0x000000082c2e7c2b */ /* 0x100fe40008000034 */
[----:B------:R-:W-:-:S06]  /*2c60*/  DADD R54, R50, -R52 ;  /* 0x0000000032367229 */ /* 0x000fcc0000000834 */
[----:B------:R-:W-:Y:S02]  /*2c70*/  DFMA R50, R44, -UR8, R46 ;  /* 0x800000082c327c2b */ /* 0x000fe4000800002e */
[----:B------:R-:W-:-:S06]  /*2c80*/  DADD R54, R48, R54 ;  /* 0x0000000030367229 */ /* 0x000fcc0000000036 */
[----:B------:R-:W-:-:S08]  /*2c90*/  DADD R50, -R52, R50 ;  /* 0x0000000034327229 */ /* 0x000fd00000000132 */
[----:B------:R-:W-:Y:S01]  /*2ca0*/  DADD R48, R54, -R50 ;  /* 0x0000000036307229 */ /* 0x000fe20000000832 */
[----:B------:R-:W-:Y:S02]  /*2cb0*/  IMAD.MOV.U32 R51, RZ, RZ, R56 ;  /* 0x000000ffff337224 */ /* 0x000fe400078e0038 */
[----:B------:R-:W-:-:S05]  /*2cc0*/  IMAD.MOV.U32 R50, RZ, RZ, R57 ;  /* 0x000000ffff327224 */ /* 0x000fca00078e0039 */
[----:B------:R-:W-:Y:S01]  /*2cd0*/  DFMA R48, R44, UR10, R48 ;  /* 0x0000000a2c307c2b */ /* 0x000fe20008000030 */
[C---:B------:R-:W-:Y:S01]  /*2ce0*/  IMAD.SHL.U32 R44, R51.reuse, 0x2, RZ ;  /* 0x00000002332c7824 */ /* 0x040fe200078e00ff */
[----:B------:R-:W-:-:S04]  /*2cf0*/  LOP3.LUT R45, R51, 0xff0fffff, RZ, 0xc0, !PT ;  /* 0xff0fffff332d7812 */ /* 0x000fc800078ec0ff */
[----:B------:R-:W-:Y:S02]  /*2d00*/  ISETP.GT.U32.AND P0, PT, R44, -0x2000001, PT ;  /* 0xfdffffff2c00780c */ /* 0x000fe40003f04070 */
[----:B------:R-:W-:Y:S02]  /*2d10*/  DADD R52, R46, R48 ;  /* 0x000000002e347229 */ /* 0x000fe40000000030 */
[----:B------:R-:W-:-:S06]  /*2d20*/  SEL R51, R45, R51, P0 ;  /* 0x000000332d337207 */ /* 0x000fcc0000000000 */
[----:B------:R-:W-:Y:S02]  /*2d30*/  DADD R46, R46, -R52 ;  /* 0x000000002e2e7229 */ /* 0x000fe40000000834 */
[----:B------:R-:W-:-:S06]  /*2d40*/  DMUL R44, R52, R50 ;  /* 0x00000032342c7228 */ /* 0x000fcc0000000000 */
[----:B------:R-:W-:Y:S02]  /*2d50*/  DADD R48, R48, R46 ;  /* 0x0000000030307229 */ /* 0x000fe4000000002e */
[----:B------:R-:W-:-:S08]  /*2d60*/  DFMA R52, R52, R50, -R44 ;  /* 0x000000323434722b */ /* 0x000fd0000000082c */
[----:B------:R-:W-:Y:S01]  /*2d70*/  DFMA R48, R48, R50, R52 ;  /* 0x000000323030722b */ /* 0x000fe20000000034 */
[----:B------:R-:W-:Y:S02]  /*2d80*/  IMAD.MOV.U32 R52, RZ, RZ, 0x652b82fe ;  /* 0x652b82feff347424 */ /* 0x000fe400078e00ff */
[----:B------:R-:W-:-:S05]  /*2d90*/  IMAD.MOV.U32 R53, RZ, RZ, 0x3ff71547 ;  /* 0x3ff71547ff357424 */ /* 0x000fca00078e00ff */
[----:B------:R-:W-:-:S08]  /*2da0*/  DADD R54, R44, R48 ;  /* 0x000000002c367229 */ /* 0x000fd00000000030 */
[----:B------:R-:W-:Y:S02]  /*2db0*/  DFMA R52, R54, R52, 6.75539944105574400000e+15 ;  /* 0x433800003634742b */ /* 0x000fe40000000034 */
[----:B------:R-:W-:Y:S01]  /*2dc0*/  FSETP.GEU.AND P0, PT, |R55|, 4.1917929649353027344, PT ;  /* 0x4086232b3700780b */ /* 0x000fe20003f0e200 */
[----:B------:R-:W-:-:S05]  /*2dd0*/  DADD R44, R44, -R54 ;  /* 0x000000002c2c7229 */ /* 0x000fca0000000836 */
[----:B------:R-:W-:-:S03]  /*2de0*/  DADD R46, R52, -6.75539944105574400000e+15 ;  /* 0xc3380000342e7429 */ /* 0x000fc60000000000 */
[----:B------:R-:W-:-:S05]  /*2df0*/  DADD R48, R48, R44 ;  /* 0x0000000030307229 */ /* 0x000fca000000002c */
[----:B------:R-:W-:Y:S01]  /*2e00*/  DFMA R50, R46, -UR8, R54 ;  /* 0x800000082e327c2b */ /* 0x000fe20008000036 */
[----:B------:R-:W-:Y:S01]  /*2e10*/  UMOV UR8, 0x3b39803f ;  /* 0x3b39803f00087882 */ /* 0x000fe20000000000 */
[----:B------:R-:W-:-:S06]  /*2e20*/  UMOV UR9, 0x3c7abc9e ;  /* 0x3c7abc9e00097882 */ /* 0x000fcc0000000000 */
[----:B------:R-:W-:Y:S01]  /*2e30*/  DFMA R50, R46, -UR8, R50 ;  /* 0x800000082e327c2b */ /* 0x000fe20008000032 */
[----:B------:R-:W-:Y:S01]  /*2e40*/  UMOV UR8, 0x69ce2bdf ;  /* 0x69ce2bdf00087882 */ /* 0x000fe20000000000 */
[----:B------:R-:W-:Y:S01]  /*2e50*/  IMAD.MOV.U32 R46, RZ, RZ, -0x35dec16 ;  /* 0xfca213eaff2e7424 */ /* 0x000fe200078e00ff */
[----:B------:R-:W-:Y:S01]  /*2e60*/  UMOV UR9, 0x3e5ade15 ;  /* 0x3e5ade1500097882 */ /* 0x000fe20000000000 */
[----:B------:R-:W-:-:S06]  /*2e70*/  IMAD.MOV.U32 R47, RZ, RZ, 0x3e928af3 ;  /* 0x3e928af3ff2f7424 */ /* 0x000fcc00078e00ff */
[----:B------:R-:W-:Y:S01]  /*2e80*/  DFMA R46, R50, UR8, R46 ;  /* 0x00000008322e7c2b */ /* 0x000fe2000800002e */
[----:B------:R-:W-:Y:S01]  /*2e90*/  UMOV UR8, 0x62401315 ;  /* 0x6240131500087882 */ /* 0x000fe20000000000 */
[----:B------:R-:W-:-:S06]  /*2ea0*/  UMOV UR9, 0x3ec71dee ;  /* 0x3ec71dee00097882 */ /* 0x000fcc0000000000 */
[----:B------:R-:W-:Y:S01]  /*2eb0*/  DFMA R46, R50, R46, UR8 ;  /* 0x00000008322e7e2b */ /* 0x000fe2000800002e */
        /* <DEDUP_REMOVED lines=20> */
[----:B------:R-:W-:-:S08]  /*3000*/  DFMA R46, R50, R46, UR8 ;  /* 0x00000008322e7e2b */ /* 0x000fd0000800002e */
[----:B------:R-:W-:-:S08]  /*3010*/  DFMA R46, R50, R46, 1 ;  /* 0x3ff00000322e742b */ /* 0x000fd0000000002e */
[----:B------:R-:W-:-:S10]  /*3020*/  DFMA R46, R50, R46, 1 ;  /* 0x3ff00000322e742b */ /* 0x000fd4000000002e */
[----:B------:R-:W-:Y:S02]  /*3030*/  IMAD R51, R52, 0x100000, R47 ;  /* 0x0010000034337824 */ /* 0x000fe400078e022f */
[----:B------:R-:W-:Y:S01]  /*3040*/  IMAD.MOV.U32 R50, RZ, RZ, R46 ;  /* 0x000000ffff327224 */ /* 0x000fe200078e002e */
[----:B------:R-:W-:Y:S06]  /*3050*/  @!P0 BRA `(.L_x_61) ;  /* 0x0000000000308947 */ /* 0x000fec0003800000 */
[----:B------:R-:W-:Y:S01]  /*3060*/  FSETP.GEU.AND P0, PT, |R55|, 4.2275390625, PT ;  /* 0x408748003700780b */ /* 0x000fe20003f0e200 */
[C---:B------:R-:W-:Y:S02]  /*3070*/  DADD R50, R54.reuse, +INF ;  /* 0x7ff0000036327429 */ /* 0x040fe40000000000 */
[----:B------:R-:W-:-:S08]  /*3080*/  DSETP.GEU.AND P1, PT, R54, RZ, PT ;  /* 0x000000ff3600722a */ /* 0x000fd00003f2e000 */
[----:B------:R-:W-:Y:S02]  /*3090*/  FSEL R50, R50, RZ, P1 ;  /* 0x000000ff32327208 */ /* 0x000fe40000800000 */
[----:B------:R-:W-:Y:S02]  /*30a0*/  @!P0 LEA.HI R44, R52, R52, RZ, 0x1 ;  /* 0x00000034342c8211 */ /* 0x000fe400078f08ff */
[----:B------:R-:W-:Y:S02]  /*30b0*/  FSEL R51, R51, RZ, P1 ;  /* 0x000000ff33337208 */ /* 0x000fe40000800000 */
[----:B------:R-:W-:-:S05]  /*30c0*/  @!P0 SHF.R.S32.HI R44, RZ, 0x1, R44 ;  /* 0x00000001ff2c8819 */ /* 0x000fca000001142c */
[----:B------:R-:W-:Y:S02]  /*30d0*/  @!P0 IMAD.IADD R45, R52, 0x1, -R44 ;  /* 0x00000001342d8824 */ /* 0x000fe400078e0a2c */
[----:B------:R-:W-:Y:S02]  /*30e0*/  @!P0 IMAD R47, R44, 0x100000, R47 ;  /* 0x001000002c2f8824 */ /* 0x000fe400078e022f */
[----:B------:R-:W-:Y:S01]  /*30f0*/  @!P0 IMAD.MOV.U32 R44, RZ, RZ, RZ ;  /* 0x000000ffff2c8224 */ /* 0x000fe200078e00ff */
[----:B------:R-:W-:-:S06]  /*3100*/  @!P0 LEA R45, R45, 0x3ff00000, 0x14 ;  /* 0x3ff000002d2d8811 */ /* 0x000fcc00078ea0ff */
[----:B------:R-:W-:-:S11]  /*3110*/  @!P0 DMUL R50, R46, R44 ;  /* 0x0000002c2e328228 */ /* 0x000fd60000000000 */
.L_x_61:
[----:B------:R-:W-:Y:S01]  /*3120*/  DFMA R48, R48, R50, R50 ;  /* 0x000000323030722b */ /* 0x000fe20000000032 */
[----:B------:R-:W-:Y:S01]  /*3130*/  IMAD.MOV.U32 R61, RZ, RZ, 0x0 ;  /* 0x00000000ff3d7424 */ /* 0x000fe200078e00ff */
[----:B------:R-:W-:-:S08]  /*3140*/  DSETP.NEU.AND P0, PT, |R50|, +INF , PT ;  /* 0x7ff000003200742a */ /* 0x000fd00003f0d200 */
[----:B------:R-:W-:Y:S02]  /*3150*/  FSEL R44, R50, R48, !P0 ;  /* 0x00000030322c7208 */ /* 0x000fe40004000000 */
[----:B------:R-:W-:Y:S01]  /*3160*/  FSEL R45, R51, R49, !P0 ;  /* 0x00000031332d7208 */ /* 0x000fe20004000000 */
[----:B------:R-:W-:Y:S06]  /*3170*/  RET.REL.NODEC R60 `(_Z8SimulatePdiP17curandStateXORWOWP7setting) ;  /* 0xffffffcc3ca07950 */ /* 0x000fec0003c3ffff */
.L_x_62:
        /* <DEDUP_REMOVED lines=16> */
.L_x_73:


//--------------------- .text._Z9init_randP17curandStateXORWOW --------------------------
	.section	.text._Z9init_randP17curandStateXORWOW,"ax",@progbits
	.align	128
        .global         _Z9init_randP17curandStateXORWOW
        .type           _Z9init_randP17curandStateXORWOW,@function
        .size           _Z9init_randP17curandStateXORWOW,(.L_x_77 - _Z9init_randP17curandStateXORWOW)
        .other          _Z9init_randP17curandStateXORWOW,@"STO_CUDA_ENTRY STV_DEFAULT"
_Z9init_randP17curandStateXORWOW:
.text._Z9init_randP17curandStateXORWOW:
[----:B------:R-:W-:Y:S01]  /*0000*/  LDC R1, c[0x0][0x37c] ;  /* 0x0000df00ff017b82 */ /* 0x000fe20000000800 */
[----:B------:R-:W0:Y:S07]  /*0010*/  S2R R0, SR_CTAID.X ;  /* 0x0000000000007919 */ /* 0x000e2e0000002500 */
[----:B------:R-:W1:Y:S01]  /*0020*/  LDC.64 R6, c[0x0][0x380] ;  /* 0x0000e000ff067b82 */ /* 0x000e620000000a00 */
[----:B------:R-:W0:Y:S01]  /*0030*/  LDCU UR6, c[0x0][0x360] ;  /* 0x00006c00ff0677ac */ /* 0x000e220008000800 */
[----:B------:R-:W-:Y:S01]  /*0040*/  IMAD.MOV.U32 R2, RZ, RZ, -0x2dfc5089 ;  /* 0xd203af77ff027424 */ /* 0x000fe200078e00ff */
[----:B------:R-:W0:Y:S01]  /*0050*/  S2R R3, SR_TID.X ;  /* 0x0000000000037919 */ /* 0x000e220000002100 */
[----:B------:R-:W-:Y:S01]  /*0060*/  IMAD.MOV.U32 R4, RZ, RZ, -0x12697946 ;  /* 0xed9686baff047424 */ /* 0x000fe200078e00ff */
[----:B------:R-:W2:Y:S01]  /*0070*/  LDCU.64 UR4, c[0x0][0x358] ;  /* 0x00006b00ff0477ac */ /* 0x000ea20008000a00 */
[----:B------:R-:W-:Y:S01]  /*0080*/  IMAD.MOV.U32 R5, RZ, RZ, -0x75bd8fc ;  /* 0xf8a42704ff057424 */ /* 0x000fe200078e00ff */
[----:B------:R-:W-:Y:S01]  /*0090*/  BSSY.RECONVERGENT B0, `(.L_x_63) ;  /* 0x00000da000007945 */ /* 0x000fe20003800200 */
[----:B------:R-:W-:-:S02]  /*00a0*/  IMAD.MOV.U32 R8, RZ, RZ, -0x23270784 ;  /* 0xdcd8f87cff087424 */ /* 0x000fc400078e00ff */
[----:B------:R-:W-:Y:S02]  /*00b0*/  IMAD.MOV.U32 R9, RZ, RZ, -0x79aed88 ;  /* 0xf8651278ff097424 */ /* 0x000fe400078e00ff */
[----:B0-----:R-:W-:Y:S02]  /*00c0*/  IMAD R0, R0, UR6, R3 ;  /* 0x0000000600007c24 */ /* 0x001fe4000f8e0203 */
[----:B------:R-:W-:Y:S02]  /*00d0*/  IMAD.MOV.U32 R3, RZ, RZ, -0x975f8c ;  /* 0xff68a074ff037424 */ /* 0x000fe400078e00ff */
[C---:B-1----:R-:W-:Y:S01]  /*00e0*/  IMAD.WIDE.U32 R6, R0.reuse, 0x30, R6 ;  /* 0x0000003000067825 */ /* 0x042fe200078e0006 */
[----:B------:R-:W-:-:S04]  /*00f0*/  ISETP.NE.AND P0, PT, R0, RZ, PT ;  /* 0x000000ff0000720c */ /* 0x000fc80003f05270 */
[----:B--2---:R0:W-:Y:S04]  /*0100*/  STG.E.64 desc[UR4][R6.64], R2 ;  /* 0x0000000206007986 */ /* 0x0041e8000c101b04 */
[----:B------:R0:W-:Y:S04]  /*0110*/  STG.E.64 desc[UR4][R6.64+0x8], R4 ;  /* 0x0000080406007986 */ /* 0x0001e8000c101b04 */
[----:B------:R0:W-:Y:S01]  /*0120*/  STG.E.64 desc[UR4][R6.64+0x10], R8 ;  /* 0x0000100806007986 */ /* 0x0001e2000c101b04 */
[----:B------:R-:W-:Y:S05]  /*0130*/  @!P0 BRA `(.L_x_64) ;  /* 0x0000000c003c8947 */ /* 0x000fea0003800000 */
[----:B------:R-:W-:-:S07]  /*0140*/  CS2R R12, SRZ ;  /* 0x00000000000c7805 */ /* 0x000fce000001ff00 */
.L_x_70:
[----:B0-----:R-:W-:Y:S01]  /*0150*/  LOP3.LUT R2, R0, 0x3, RZ, 0xc0, !PT ;  /* 0x0000000300027812 */ /* 0x001fe200078ec0ff */
[----:B------:R-:W-:Y:S03]  /*0160*/  BSSY.RECONVERGENT B1, `(.L_x_65) ;  /* 0x00000c6000017945 */ /* 0x000fe60003800200 */
[----:B------:R-:W-:-:S04]  /*0170*/  ISETP.NE.U32.AND P0, PT, R2, RZ, PT ;  /* 0x000000ff0200720c */ /* 0x000fc80003f05070 */
[----:B------:R-:W-:-:S13]  /*0180*/  ISETP.NE.AND.EX P0, PT, RZ, RZ, PT, P0 ;  /* 0x000000ffff00720c */ /* 0x000fda0003f05300 */
[----:B------:R-:W-:Y:S05]  /*0190*/  @!P0 BRA `(.L_x_66) ;  /* 0x0000000c00088947 */ /* 0x000fea0003800000 */
[----:B------:R-:W0:Y:S01]  /*01a0*/  LDC.64 R8, c[0x4][RZ] ;  /* 0x01000000ff087b82 */ /* 0x000e220000000a00 */
[----:B------:R-:W-:Y:S02]  /*01b0*/  IMAD.MOV.U32 R14, RZ, RZ, RZ ;  /* 0x000000ffff0e7224 */ /* 0x000fe400078e00ff */
[----:B0-----:R-:W-:-:S07]  /*01c0*/  IMAD.WIDE.U32 R8, R12, 0xc80, R8 ;  /* 0x00000c800c087825 */ /* 0x001fce00078e0008 */
.L_x_69:
[----:B0-----:R-:W-:Y:S01]  /*01d0*/  IMAD.MOV.U32 R15, RZ, RZ, RZ ;  /* 0x000000ffff0f7224 */ /* 0x001fe200078e00ff */
[----:B------:R-:W-:Y:S01]  /*01e0*/  CS2R R2, SRZ ;  /* 0x0000000000027805 */ /* 0x000fe2000001ff00 */
[----:B------:R-:W-:Y:S01]  /*01f0*/  IMAD.MOV.U32 R17, RZ, RZ, RZ ;  /* 0x000000ffff117224 */ /* 0x000fe200078e00ff */
[----:B------:R-:W-:-:S07]  /*0200*/  CS2R R4, SRZ ;  /* 0x0000000000047805 */ /* 0x000fce000001ff00 */
.L_x_68:
[----:B------:R-:W-:-:S05]  /*0210*/  IMAD.WIDE.U32 R10, R17, 0x4, R6 ;  /* 0x00000004110a7825 */ /* 0x000fca00078e0006 */
[----:B------:R0:W5:Y:S01]  /*0220*/  LDG.E R16, desc[UR4][R10.64+0x4] ;  /* 0x000004040a107981 */ /* 0x000162000c1e1900 */
[----:B------:R-:W-:-:S07]  /*0230*/  IMAD.MOV.U32 R19, RZ, RZ, RZ ;  /* 0x000000ffff137224 */ /* 0x000fce00078e00ff */
.L_x_67:
[----:B-----5:R-:W-:Y:S01]  /*0240*/  SHF.R.U32.HI R24, RZ, R19, R16 ;  /* 0x00000013ff187219 */ /* 0x020fe20000011610 */
[----:B0-----:R-:W-:-:S03]  /*0250*/  IMAD.SHL.U32 R10, R17, 0x20, RZ ;  /* 0x00000020110a7824 */ /* 0x001fc600078e00ff */
[----:B------:R-:W-:Y:S01]  /*0260*/  LOP3.LUT R11, R24, 0x1, RZ, 0xc0, !PT ;  /* 0x00000001180b7812 */ /* 0x000fe200078ec0ff */
[----:B------:R-:W-:-:S03]  /*0270*/  IMAD.IADD R10, R10, 0x1, R19 ;  /* 0x000000010a0a7824 */ /* 0x000fc600078e0213 */
[----:B------:R-:W-:Y:S01]  /*0280*/  ISETP.NE.U32.AND P0, PT, R11, 0x1, PT ;  /* 0x000000010b00780c */ /* 0x000fe20003f05070 */
[----:B------:R-:W-:-:S03]  /*0290*/  IMAD R11, R10, 0x5, RZ ;  /* 0x000000050a0b7824 */ /* 0x000fc600078e02ff */
[----:B------:R-:W-:Y:S01]  /*02a0*/  R2P PR, R24, 0x7e ;  /* 0x0000007e18007804 */ /* 0x000fe20000000000 */
[----:B------:R-:W-:-:S08]  /*02b0*/  IMAD.WIDE.U32 R10, R11, 0x4, R8 ;  /* 0x000000040b0a7825 */ /* 0x000fd000078e0008 */
[----:B------:R-:W2:Y:S04]  /*02c0*/  @!P0 LDG.E R18, desc[UR4][R10.64] ;  /* 0x000000040a128981 */ /* 0x000ea8000c1e1900 */
[----:B------:R-:W3:Y:S04]  /*02d0*/  @!P0 LDG.E R20, desc[UR4][R10.64+0x10] ;  /* 0x000010040a148981 */ /* 0x000ee8000c1e1900 */
[----:B------:R-:W4:Y:S04]  /*02e0*/  @P1 LDG.E R22, desc[UR4][R10.64+0x14] ;  /* 0x000014040a161981 */ /* 0x000f28000c1e1900 */
[----:B------:R-:W4:Y:S04]  /*02f0*/  @P2 LDG.E R26, desc[UR4][R10.64+0x28] ;  /* 0x000028040a1a2981 */ /* 0x000f28000c1e1900 */
[----:B------:R-:W4:Y:S04]  /*0300*/  @!P0 LDG.E R21, desc[UR4][R10.64+0x4] ;  /* 0x000004040a158981 */ /* 0x000f28000c1e1900 */
[----:B------:R-:W4:Y:S04]  /*0310*/  @!P0 LDG.E R23, desc[UR4][R10.64+0xc] ;  /* 0x00000c040a178981 */ /* 0x000f28000c1e1900 */
[----:B------:R-:W4:Y:S04]  /*0320*/  @P1 LDG.E R25, desc[UR4][R10.64+0x18] ;  /* 0x000018040a191981 */ /* 0x000f28000c1e1900 */
[----:B------:R-:W4:Y:S04]  /*0330*/  @P3 LDG.E R28, desc[UR4][R10.64+0x3c] ;  /* 0x00003c040a1c3981 */ /* 0x000f28000c1e1900 */
[----:B------:R-:W4:Y:S01]  /*0340*/  @P6 LDG.E R27, desc[UR4][R10.64+0x7c] ;  /* 0x00007c040a1b6981 */ /* 0x000f22000c1e1900 */
[----:B--2---:R-:W-:-:S03]  /*0350*/  @!P0 LOP3.LUT R15, R15, R18, RZ, 0x3c, !PT ;  /* 0x000000120f0f8212 */ /* 0x004fc600078e3cff */
[----:B------:R-:W2:Y:S01]  /*0360*/  @!P0 LDG.E R18, desc[UR4][R10.64+0x8] ;  /* 0x000008040a128981 */ /* 0x000ea2000c1e1900 */
[----:B---3--:R-:W-:-:S03]  /*0370*/  @!P0 LOP3.LUT R3, R3, R20, RZ, 0x3c, !PT ;  /* 0x0000001403038212 */ /* 0x008fc600078e3cff */
[----:B------:R-:W3:Y:S01]  /*0380*/  @P1 LDG.E R20, desc[UR4][R10.64+0x24] ;  /* 0x000024040a141981 */ /* 0x000ee2000c1e1900 */
[----:B----4-:R-:W-:-:S03]  /*0390*/  @P1 LOP3.LUT R15, R15, R22, RZ, 0x3c, !PT ;  /* 0x000000160f0f1212 */ /* 0x010fc600078e3cff */
[----:B------:R-:W4:Y:S01]  /*03a0*/  @P2 LDG.E R22, desc[UR4][R10.64+0x38] ;  /* 0x000038040a162981 */ /* 0x000f22000c1e1900 */
[----:B------:R-:W-:-:S03]  /*03b0*/  @P2 LOP3.LUT R15, R15, R26, RZ, 0x3c, !PT ;  /* 0x0000001a0f0f2212 */ /* 0x000fc600078e3cff */
[----:B------:R-:W4:Y:S01]  /*03c0*/  @P4 LDG.E R26, desc[UR4][R10.64+0x50] ;  /* 0x000050040a1a4981 */ /* 0x000f22000c1e1900 */
[----:B------:R-:W-:-:S03]  /*03d0*/  @!P0 LOP3.LUT R4, R4, R21, RZ, 0x3c, !PT ;  /* 0x0000001504048212 */ /* 0x000fc600078e3cff */
[----:B------:R-:W4:Y:S01]  /*03e0*/  @P1 LDG.E R21, desc[UR4][R10.64+0x20] ;  /* 0x000020040a151981 */ /* 0x000f22000c1e1900 */
[----:B------:R-:W-:-:S03]  /*03f0*/  @!P0 LOP3.LUT R2, R2, R23, RZ, 0x3c, !PT ;  /* 0x0000001702028212 */ /* 0x000fc600078e3cff */
[----:B------:R-:W4:Y:S01]  /*0400*/  @P2 LDG.E R23, desc[UR4][R10.64+0x2c] ;  /* 0x00002c040a172981 */ /* 0x000f22000c1e1900 */
[----:B------:R-:W-:-:S03]  /*0410*/  @P1 LOP3.LUT R4, R4, R25, RZ, 0x3c, !PT ;  /* 0x0000001904041212 */ /* 0x000fc600078e3cff */
[----:B------:R-:W4:Y:S01]  /*0420*/  @P2 LDG.E R25, desc[UR4][R10.64+0x34] ;  /* 0x000034040a192981 */ /* 0x000f22000c1e1900 */
[----:B--2---:R-:W-:-:S03]  /*0430*/  @!P0 LOP3.LUT R5, R5, R18, RZ, 0x3c, !PT ;  /* 0x0000001205058212 */ /* 0x004fc600078e3cff */
[----:B------:R-:W2:Y:S01]  /*0440*/  @P1 LDG.E R18, desc[UR4][R10.64+0x1c] ;  /* 0x00001c040a121981 */ /* 0x000ea2000c1e1900 */
[----:B---3--:R-:W-:-:S03]  /*0450*/  @P1 LOP3.LUT R3, R3, R20, RZ, 0x3c, !PT ;  /* 0x0000001403031212 */ /* 0x008fc600078e3cff */
[----:B------:R-:W3:Y:S01]  /*0460*/  @P2 LDG.E R20, desc[UR4][R10.64+0x30] ;  /* 0x000030040a142981 */ /* 0x000ee2000c1e1900 */
[----:B----4-:R-:W-:-:S03]  /*0470*/  @P2 LOP3.LUT R3, R3, R22, RZ, 0x3c, !PT ;  /* 0x0000001603032212 */ /* 0x010fc600078e3cff */
[----:B------:R-:W4:Y:S01]  /*0480*/  @P3 LDG.E R22, desc[UR4][R10.64+0x4c] ;  /* 0x00004c040a163981 */ /* 0x000f22000c1e1900 */
[----:B------:R-:W-:-:S04]  /*0490*/  @P3 LOP3.LUT R15, R15, R28, RZ, 0x3c, !PT ;  /* 0x0000001c0f0f3212 */ /* 0x000fc800078e3cff */
[----:B------:R-:W-:Y:S02]  /*04a0*/  @P4 LOP3.LUT R15, R15, R26, RZ, 0x3c, !PT ;  /* 0x0000001a0f0f4212 */ /* 0x000fe400078e3cff */
[----:B------:R-:W-:Y:S01]  /*04b0*/  @P1 LOP3.LUT R2, R2, R21, RZ, 0x3c, !PT ;  /* 0x0000001502021212 */ /* 0x000fe200078e3cff */
[----:B------:R-:W4:Y:S04]  /*04c0*/  @P5 LDG.E R26, desc[UR4][R10.64+0x64] ;  /* 0x000064040a1a5981 */ /* 0x000f28000c1e1900 */
[----:B------:R-:W4:Y:S01]  /*04d0*/  @P3 LDG.E R21, desc[UR4][R10.64+0x40] ;  /* 0x000040040a153981 */ /* 0x000f22000c1e1900 */
[----:B------:R-:W-:Y:S02]  /*04e0*/  @P2 LOP3.LUT R4, R4, R23, RZ, 0x3c, !PT ;  /* 0x0000001704042212 */ /* 0x000fe400078e3cff */
[----:B------:R-:W-:Y:S01]  /*04f0*/  @P2 LOP3.LUT R2, R2, R25, RZ, 0x3c, !PT ;  /* 0x0000001902022212 */ /* 0x000fe200078e3cff */
[----:B------:R-:W4:Y:S04]  /*0500*/  @P3 LDG.E R23, desc[UR4][R10.64+0x48] ;  /* 0x000048040a173981 */ /* 0x000f28000c1e1900 */
[----:B------:R-:W4:Y:S01]  /*0510*/  @P4 LDG.E R25, desc[UR4][R10.64+0x54] ;  /* 0x000054040a194981 */ /* 0x000f22000c1e1900 */
[----:B--2---:R-:W-:-:S03]  /*0520*/  @P1 LOP3.LUT R5, R5, R18, RZ, 0x3c, !PT ;  /* 0x0000001205051212 */ /* 0x004fc600078e3cff */
[----:B------:R-:W2:Y:S01]  /*0530*/  @P3 LDG.E R18, desc[UR4][R10.64+0x44] ;  /* 0x000044040a123981 */ /* 0x000ea2000c1e1900 */
[----:B---3--:R-:W-:-:S03]  /*0540*/  @P2 LOP3.LUT R5, R5, R20, RZ, 0x3c, !PT ;  /* 0x0000001405052212 */ /* 0x008fc600078e3cff */
[----:B------:R-:W3:Y:S01]  /*0550*/  @P4 LDG.E R20, desc[UR4][R10.64+0x58] ;  /* 0x000058040a144981 */ /* 0x000ee2000c1e1900 */
[----:B----4-:R-:W-:-:S03]  /*0560*/  @P3 LOP3.LUT R3, R3, R22, RZ, 0x3c, !PT ;  /* 0x0000001603033212 */ /* 0x010fc600078e3cff */
[----:B------:R-:W4:Y:S01]  /*0570*/  @P4 LDG.E R22, desc[UR4][R10.64+0x60] ;  /* 0x000060040a164981 */ /* 0x000f22000c1e1900 */
[----:B------:R-:W-:Y:S02]  /*0580*/  LOP3.LUT P0, RZ, R24, 0x80, RZ, 0xc0, !PT ;  /* 0x0000008018ff7812 */ /* 0x000fe4000780c0ff */
[----:B------:R-:W-:Y:S02]  /*0590*/  @P5 LOP3.LUT R15, R15, R26, RZ, 0x3c, !PT ;  /* 0x0000001a0f0f5212 */ /* 0x000fe400078e3cff */
[----:B------:R-:W4:Y:S01]  /*05a0*/  @P6 LDG.E R26, desc[UR4][R10.64+0x78] ;  /* 0x000078040a1a6981 */ /* 0x000f22000c1e1900 */
[----:B------:R-:W-:-:S03]  /*05b0*/  @P3 LOP3.LUT R4, R4, R21, RZ, 0x3c, !PT ;  /* 0x0000001504043212 */ /* 0x000fc600078e3cff */
[----:B------:R-:W4:Y:S01]  /*05c0*/  @P4 LDG.E R21, desc[UR4][R10.64+0x5c] ;  /* 0x00005c040a154981 */ /* 0x000f22000c1e1900 */
[----:B------:R-:W-:-:S03]  /*05d0*/  @P3 LOP3.LUT R2, R2, R23, RZ, 0x3c, !PT ;  /* 0x0000001702023212 */ /* 0x000fc600078e3cff */
[----:B------:R-:W4:Y:S01]  /*05e0*/  @P5 LDG.E R23, desc[UR4][R10.64+0x68] ;  /* 0x000068040a175981 */ /* 0x000f22000c1e1900 */
[----:B------:R-:W-:-:S03]  /*05f0*/  @P4 LOP3.LUT R4, R4, R25, RZ, 0x3c, !PT ;  /* 0x0000001904044212 */ /* 0x000fc600078e3cff */
[----:B------:R-:W4:Y:S01]  /*0600*/  @P5 LDG.E R25, desc[UR4][R10.64+0x70] ;  /* 0x000070040a195981 */ /* 0x000f22000c1e1900 */
[----:B--2---:R-:W-:-:S03]  /*0610*/  @P3 LOP3.LUT R5, R5, R18, RZ, 0x3c, !PT ;  /* 0x0000001205053212 */ /* 0x004fc600078e3cff */
[----:B------:R-:W2:Y:S01]  /*0620*/  @P5 LDG.E R18, desc[UR4][R10.64+0x6c] ;  /* 0x00006c040a125981 */ /* 0x000ea2000c1e1900 */
[----:B---3--:R-:W-:-:S03]  /*0630*/  @P4 LOP3.LUT R5, R5, R20, RZ, 0x3c, !PT ;  /* 0x0000001405054212 */ /* 0x008fc600078e3cff */
[----:B------:R-:W3:Y:S01]  /*0640*/  @P5 LDG.E R20, desc[UR4][R10.64+0x74] ;  /* 0x000074040a145981 */ /* 0x000ee2000c1e1900 */
[----:B----4-:R-:W-:-:S03]  /*0650*/  @P4 LOP3.LUT R3, R3, R22, RZ, 0x3c, !PT ;  /* 0x0000001603034212 */ /* 0x010fc600078e3cff */
[----:B------:R-:W4:Y:S01]  /*0660*/  @P0 LDG.E R22, desc[UR4][R10.64+0x8c] ;  /* 0x00008c040a160981 */ /* 0x000f22000c1e1900 */
[----:B------:R-:W-:-:S03]  /*0670*/  @P6 LOP3.LUT R15, R15, R26, RZ, 0x3c, !PT ;  /* 0x0000001a0f0f6212 */ /* 0x000fc600078e3cff */
        /* <DEDUP_REMOVED lines=13> */
[----:B------:R-:W-:Y:S02]  /*0750*/  @P6 LOP3.LUT R4, R4, R27, RZ, 0x3c, !PT ;  /* 0x0000001b04046212 */ /* 0x000fe400078e3cff */
[----:B------:R-:W-:Y:S02]  /*0760*/  @P6 LOP3.LUT R2, R2, R21, RZ, 0x3c, !PT ;  /* 0x0000001502026212 */ /* 0x000fe400078e3cff */
[----:B------:R-:W-:Y:S02]  /*0770*/  @P0 LOP3.LUT R4, R4, R23, RZ, 0x3c, !PT ;  /* 0x0000001704040212 */ /* 0x000fe400078e3cff */
[----:B------:R-:W-:Y:S02]  /*0780*/  @P0 LOP3.LUT R2, R2, R25, RZ, 0x3c, !PT ;  /* 0x0000001902020212 */ /* 0x000fe400078e3cff */
[----:B--2---:R-:W-:Y:S02]  /*0790*/  @P6 LOP3.LUT R5, R5, R18, RZ, 0x3c, !PT ;  /* 0x0000001205056212 */ /* 0x004fe400078e3cff */
[----:B---3--:R-:W-:-:S02]  /*07a0*/  @P6 LOP3.LUT R3, R3, R20, RZ, 0x3c, !PT ;  /* 0x0000001403036212 */ /* 0x008fc400078e3cff */
[----:B----4-:R-:W-:Y:S02]  /*07b0*/  @P0 LOP3.LUT R5, R5, R22, RZ, 0x3c, !PT ;  /* 0x0000001605050212 */ /* 0x010fe400078e3cff */
[----:B------:R-:W-:Y:S02]  /*07c0*/  @P0 LOP3.LUT R3, R3, R26, RZ, 0x3c, !PT ;  /* 0x0000001a03030212 */ /* 0x000fe400078e3cff */
[----:B------:R-:W-:-:S13]  /*07d0*/  R2P PR, R24.B1, 0x7f ;  /* 0x0000007f18007804 */ /* 0x000fda0000001000 */
[----:B------:R-:W2:Y:S04]  /*07e0*/  @P0 LDG.E R18, desc[UR4][R10.64+0xa0] ;  /* 0x0000a0040a120981 */ /* 0x000ea8000c1e1900 */
[----:B------:R-:W3:Y:S04]  /*07f0*/  @P1 LDG.E R22, desc[UR4][R10.64+0xb4] ;  /* 0x0000b4040a161981 */ /* 0x000ee8000c1e1900 */
[----:B------:R-:W4:Y:S04]  /*0800*/  @P2 LDG.E R26, desc[UR4][R10.64+0xc8] ;  /* 0x0000c8040a1a2981 */ /* 0x000f28000c1e1900 */
[----:B------:R-:W4:Y:S04]  /*0810*/  @P3 LDG.E R28, desc[UR4][R10.64+0xdc] ;  /* 0x0000dc040a1c3981 */ /* 0x000f28000c1e1900 */
[----:B------:R-:W4:Y:S04]  /*0820*/  @P0 LDG.E R23, desc[UR4][R10.64+0xa4] ;  /* 0x0000a4040a170981 */ /* 0x000f28000c1e1900 */
[----:B------:R-:W4:Y:S04]  /*0830*/  @P0 LDG.E R20, desc[UR4][R10.64+0xa8] ;  /* 0x0000a8040a140981 */ /* 0x000f28000c1e1900 */
[----:B------:R-:W4:Y:S04]  /*0840*/  @P4 LDG.E R25, desc[UR4][R10.64+0xf0] ;  /* 0x0000f0040a194981 */ /* 0x000f28000c1e1900 */
        /* <DEDUP_REMOVED lines=21> */
[----:B------:R-:W-:Y:S02]  /*09a0*/  LOP3.LUT P0, RZ, R24, 0x8000, RZ, 0xc0, !PT ;  /* 0x0000800018ff7812 */ /* 0x000fe4000780c0ff */
[----:B----4-:R-:W-:Y:S01]  /*09b0*/  @P5 LOP3.LUT R15, R15, R26, RZ, 0x3c, !PT ;  /* 0x0000001a0f0f5212 */ /* 0x010fe200078e3cff */
[----:B------:R-:W4:Y:S04]  /*09c0*/  @P3 LDG.E R24, desc[UR4][R10.64+0xe4] ;  /* 0x0000e4040a183981 */ /* 0x000f28000c1e1900 */
[----:B------:R-:W2:Y:S01]  /*09d0*/  @P6 LDG.E R26, desc[UR4][R10.64+0x118] ;  /* 0x000118040a1a6981 */ /* 0x000ea2000c1e1900 */
        /* <DEDUP_REMOVED lines=8> */
[----:B---3--:R-:W-:-:S03]  /*0a60*/  @P2 LOP3.LUT R3, R3, R22, RZ, 0x3c, !PT ;  /* 0x0000001603032212 */ /* 0x008fc600078e3cff */
[----:B------:R-:W3:Y:S01]  /*0a70*/  @P4 LDG.E R22, desc[UR4][R10.64+0x100] ;  /* 0x000100040a164981 */ /* 0x000ee2000c1e1900 */
[----:B--2---:R-:W-:-:S03]  /*0a80*/  @P6 LOP3.LUT R15, R15, R26, RZ, 0x3c, !PT ;  /* 0x0000001a0f0f6212 */ /* 0x004fc600078e3cff */
[----:B------:R-:W2:Y:S01]  /*0a90*/  @P0 LDG.E R26, desc[UR4][R10.64+0x12c] ;  /* 0x00012c040a1a0981 */ /* 0x000ea2000c1e1900 */
[----:B----4-:R-:W-:-:S03]  /*0aa0*/  @P2 LOP3.LUT R2, R2, R23, RZ, 0x3c, !PT ;  /* 0x0000001702022212 */ /* 0x010fc600078e3cff */
[----:B------:R-:W4:Y:S01]  /*0ab0*/  @P4 LDG.E R23, desc[UR4][R10.64+0xfc] ;  /* 0x0000fc040a174981 */ /* 0x000f22000c1e1900 */
[----:B------:R-:W-:-:S03]  /*0ac0*/  @P2 LOP3.LUT R5, R5, R20, RZ, 0x3c, !PT ;  /* 0x0000001405052212 */ /* 0x000fc600078e3cff */
[----:B------:R-:W4:Y:S01]  /*0ad0*/  @P4 LDG.E R20, desc[UR4][R10.64+0xf8] ;  /* 0x0000f8040a144981 */ /* 0x000f22000c1e1900 */
[----:B------:R-:W-:Y:S02]  /*0ae0*/  @P3 LOP3.LUT R2, R2, R27, RZ, 0x3c, !PT ;  /* 0x0000001b02023212 */ /* 0x000fe400078e3cff */
[----:B------:R-:W-:Y:S01]  /*0af0*/  @P3 LOP3.LUT R4, R4, R25, RZ, 0x3c, !PT ;  /* 0x0000001904043212 */ /* 0x000fe200078e3cff */
[----:B------:R-:W4:Y:S01]  /*0b00*/  @P5 LDG.E R27, desc[UR4][R10.64+0x110] ;  /* 0x000110040a1b5981 */ /* 0x000f22000c1e1900 */
[----:B------:R-:W-:-:S03]  /*0b10*/  @P3 LOP3.LUT R5, R5, R24, RZ, 0x3c, !PT ;  /* 0x0000001805053212 */ /* 0x000fc600078e3cff */
[----:B------:R-:W4:Y:S04]  /*0b20*/  @P5 LDG.E R25, desc[UR4][R10.64+0x108] ;  /* 0x000108040a195981 */ /* 0x000f28000c1e1900 */
        /* <DEDUP_REMOVED lines=19> */
[----:B------:R-:W-:-:S05]  /*0c60*/  VIADD R19, R19, 0x10 ;  /* 0x0000001013137836 */ /* 0x000fca0000000000 */
[----:B------:R-:W-:Y:S02]  /*0c70*/  ISETP.NE.AND P1, PT, R19, 0x20, PT ;  /* 0x000000201300780c */ /* 0x000fe40003f25270 */
[----:B------:R-:W-:Y:S02]  /*0c80*/  @P5 LOP3.LUT R3, R3, R18, RZ, 0x3c, !PT ;  /* 0x0000001203035212 */ /* 0x000fe400078e3cff */
[----:B------:R-:W-:Y:S02]  /*0c90*/  @P6 LOP3.LUT R4, R4, R21, RZ, 0x3c, !PT ;  /* 0x0000001504046212 */ /* 0x000fe400078e3cff */
[----:B---3--:R-:W-:-:S04]  /*0ca0*/  @P6 LOP3.LUT R3, R3, R22, RZ, 0x3c, !PT ;  /* 0x0000001603036212 */ /* 0x008fc800078e3cff */
[----:B--2---:R-:W-:Y:S02]  /*0cb0*/  @P0 LOP3.LUT R3, R3, R26, RZ, 0x3c, !PT ;  /* 0x0000001a03030212 */ /* 0x004fe400078e3cff */
[----:B----4-:R-:W-:Y:S02]  /*0cc0*/  @P6 LOP3.LUT R2, R2, R23, RZ, 0x3c, !PT ;  /* 0x0000001702026212 */ /* 0x010fe400078e3cff */
[----:B------:R-:W-:Y:S02]  /*0cd0*/  @P6 LOP3.LUT R5, R5, R20, RZ, 0x3c, !PT ;  /* 0x0000001405056212 */ /* 0x000fe400078e3cff */
[----:B------:R-:W-:Y:S02]  /*0ce0*/  @P0 LOP3.LUT R2, R2, R27, RZ, 0x3c, !PT ;  /* 0x0000001b02020212 */ /* 0x000fe400078e3cff */
[----:B------:R-:W-:Y:S02]  /*0cf0*/  @P0 LOP3.LUT R4, R4, R25, RZ, 0x3c, !PT ;  /* 0x0000001904040212 */ /* 0x000fe400078e3cff */
[----:B------:R-:W-:Y:S01]  /*0d00*/  @P0 LOP3.LUT R5, R5, R24, RZ, 0x3c, !PT ;  /* 0x0000001805050212 */ /* 0x000fe200078e3cff */
[----:B------:R-:W-:Y:S06]  /*0d10*/  @P1 BRA `(.L_x_67) ;  /* 0xfffffff400481947 */ /* 0x000fec000383ffff */
[----:B------:R-:W-:-:S05]  /*0d20*/  VIADD R17, R17, 0x1 ;  /* 0x0000000111117836 */ /* 0x000fca0000000000 */
[----:B------:R-:W-:-:S13]  /*0d30*/  ISETP.NE.AND P0, PT, R17, 0x5, PT ;  /* 0x000000051100780c */ /* 0x000fda0003f05270 */
[----:B------:R-:W-:Y:S05]  /*0d40*/  @P0 BRA `(.L_x_68) ;  /* 0xfffffff400300947 */ /* 0x000fea000383ffff */
[----:B------:R0:W-:Y:S01]  /*0d50*/  STG.E.64 desc[UR4][R6.64+0x8], R4 ;  /* 0x0000080406007986 */ /* 0x0001e2000c101b04 */
[----:B------:R-:W-:Y:S01]  /*0d60*/  VIADD R14, R14, 0x1 ;  /* 0x000000010e0e7836 */ /* 0x000fe20000000000 */
[----:B------:R-:W-:Y:S02]  /*0d70*/  LOP3.LUT R11, R0, 0x3, RZ, 0xc0, !PT ;  /* 0x00000003000b7812 */ /* 0x000fe400078ec0ff */
[----:B------:R0:W-:Y:S02]  /*0d80*/  STG.E.64 desc[UR4][R6.64+0x10], R2 ;  /* 0x0000100206007986 */ /* 0x0001e4000c101b04 */
[----:B------:R-:W-:Y:S02]  /*0d90*/  ISETP.GE.U32.AND P0, PT, R14, R11, PT ;  /* 0x0000000b0e00720c */ /* 0x000fe40003f06070 */
[----:B------:R0:W-:Y:S11]  /*0da0*/  STG.E desc[UR4][R6.64+0x4], R15 ;  /* 0x0000040f06007986 */ /* 0x0001f6000c101904 */
[----:B------:R-:W-:Y:S05]  /*0db0*/  @!P0 BRA `(.L_x_69) ;  /* 0xfffffff400048947 */ /* 0x000fea000383ffff */
.L_x_66:
[----:B------:R-:W-:Y:S05]  /*0dc0*/  BSYNC.RECONVERGENT B1 ;  /* 0x0000000000017941 */ /* 0x000fea0003800200 */
.L_x_65:
[----:B------:R-:W-:Y:S01]  /*0dd0*/  ISETP.GT.U32.AND P0, PT, R0, 0x3, PT ;  /* 0x000000030000780c */ /* 0x000fe20003f04070 */
[----:B------:R-:W-:Y:S01]  /*0de0*/  VIADD R12, R12, 0x1 ;  /* 0x000000010c0c7836 */ /* 0x000fe20000000000 */
[--C-:B------:R-:W-:Y:S02]  /*0df0*/  SHF.R.U64 R0, R0, 0x2, R13.reuse ;  /* 0x0000000200007819 */ /* 0x100fe4000000120d */
[----:B------:R-:W-:Y:S02]  /*0e00*/  ISETP.GT.U32.AND.EX P0, PT, R13, RZ, PT, P0 ;  /* 0x000000ff0d00720c */ /* 0x000fe40003f04100 */
[----:B------:R-:W-:-:S11]  /*0e10*/  SHF.R.U32.HI R13, RZ, 0x2, R13 ;  /* 0x00000002ff0d7819 */ /* 0x000fd6000001160d */
[----:B------:R-:W-:Y:S05]  /*0e20*/  @P0 BRA `(.L_x_70) ;  /* 0xfffffff000c80947 */ /* 0x000fea000383ffff */
.L_x_64:
[----:B------:R-:W-:Y:S05]  /*0e30*/  BSYNC.RECONVERGENT B0 ;  /* 0x0000000000007941 */ /* 0x000fea0003800200 */
.L_x_63:
[----:B------:R-:W-:Y:S04]  /*0e40*/  STG.E.64 desc[UR4][R6.64+0x18], RZ ;  /* 0x000018ff06007986 */ /* 0x000fe8000c101b04 */
[----:B------:R-:W-:Y:S04]  /*0e50*/  STG.E desc[UR4][R6.64+0x20], RZ ;  /* 0x000020ff06007986 */ /* 0x000fe8000c101904 */
[----:B------:R-:W-:Y:S01]  /*0e60*/  STG.E.64 desc[UR4][R6.64+0x28], RZ ;  /* 0x000028ff06007986 */ /* 0x000fe2000c101b04 */
[----:B------:R-:W-:Y:S05]  /*0e70*/  EXIT ;  /* 0x000000000000794d */ /* 0x000fea0003800000 */
.L_x_71:
        /* <DEDUP_REMOVED lines=16> */
.L_x_77:


//--------------------- .nv.global.init           --------------------------
	.section	.nv.global.init,"aw",@progbits
	.align	4
.nv.global.init:
	.type		mrg32k3aM1SubSeq,@object
	.size		mrg32k3aM1SubSeq,(mrg32k3aM2SubSeq - mrg32k3aM1SubSeq)
mrg32k3aM1SubSeq:
        /*0000*/ 	.byte	0x0b, 0xcc, 0xee, 0x04, 0x73, 0x29, 0x8b, 0x6f, 0xf6, 0x53, 0x03, 0xf6, 0x23, 0xf6, 0xea, 0xda
        /* <DEDUP_REMOVED lines=125> */
	.type		mrg32k3aM2SubSeq,@object
	.size		mrg32k3aM2SubSeq,(mrg32k3aM1 - mrg32k3aM2SubSeq)
mrg32k3aM2SubSeq:
        /* <DEDUP_REMOVED lines=126> */
	.type		mrg32k3aM1,@object
	.size		mrg32k3aM1,(mrg32k3aM1Seq - mrg32k3aM1)
mrg32k3aM1:
        /* <DEDUP_REMOVED lines=144> */
	.type		mrg32k3aM1Seq,@object
	.size		mrg32k3aM1Seq,(mrg32k3aM2 - mrg32k3aM1Seq)
mrg32k3aM1Seq:
        /* <DEDUP_REMOVED lines=144> */
	.type		mrg32k3aM2,@object
	.size		mrg32k3aM2,(mrg32k3aM2Seq - mrg32k3aM2)
mrg32k3aM2:
        /* <DEDUP_REMOVED lines=144> */
	.type		mrg32k3aM2Seq,@object
	.size		mrg32k3aM2Seq,(precalc_xorwow_matrix - mrg32k3aM2Seq)
mrg32k3aM2Seq:
        /* <DEDUP_REMOVED lines=144> */
	.type		precalc_xorwow_matrix,@object
	.size		precalc_xorwow_matrix,(precalc_xorwow_offset_matrix - precalc_xorwow_matrix)
precalc_xorwow_matrix:
        /* <DEDUP_REMOVED lines=6400> */
	.type		precalc_xorwow_offset_matrix,@object
	.size		precalc_xorwow_offset_matrix,($str$1 - precalc_xorwow_offset_matrix)
precalc_xorwow_offset_matrix:
        /* <DEDUP_REMOVED lines=6400> */
	.type		$str$1,@object
	.size		$str$1,(.L_9 - $str$1)
$str$1:
        /*353c0*/ 	.byte	0x44, 0x3a, 0x20, 0x73, 0x69, 0x74, 0x65, 0x20, 0x25, 0x69, 0x2c, 0x20, 0x76, 0x61, 0x6c, 0x75
        /*353d0*/ 	.byte	0x65, 0x20, 0x25, 0x6c, 0x66, 0x0a, 0x00
.L_9:


//--------------------- .nv.shared.reserved.0     --------------------------
	.section	.nv.shared.reserved.0,"aw",@nobits
	.weak		__nv_reservedSMEM_offset_0_alias
	.size		__nv_reservedSMEM_offset_0_alias, 0, 64
	.other		__nv_reservedSMEM_offset_0_alias,@"STO_CUDA_RESERVED_SHARED STV_DEFAULT"
__nv_reservedSMEM_offset_0_alias:
	.zero		0
	.zero		64


//--------------------- .nv.constant0._Z16initial_ensamblePdP17curandStateXORWOWP7setting --------------------------
	.section	.nv.constant0._Z16initial_ensamblePdP17curandStateXORWOWP7setting,"a",@progbits
	.sectionflags	@""
	.align	4
.nv.constant0._Z16initial_ensamblePdP17curandStateXORWOWP7setting:
	.zero		920


//--------------------- .nv.constant0._Z11print_sitesPd --------------------------
	.section	.nv.constant0._Z11print_sitesPd,"a",@progbits
	.sectionflags	@""
	.align	4
.nv.constant0._Z11print_sitesPd:
	.zero		904


//--------------------- .nv.constant0._Z8SimulatePdiP17curandStateXORWOWP7setting --------------------------
	.section	.nv.constant0._Z8SimulatePdiP17curandStateXORWOWP7setting,"a",@progbits
	.sectionflags	@""
	.align	4
.nv.constant0._Z8SimulatePdiP17curandStateXORWOWP7setting:
	.zero		928


//--------------------- .nv.constant0._Z9init_randP17curandStateXORWOW --------------------------
	.section	.nv.constant0._Z9init_randP17curandStateXORWOW,"a",@progbits
	.sectionflags	@""
	.align	4
.nv.constant0._Z9init_randP17curandStateXORWOW:
	.zero		904


//--------------------- SYMBOLS --------------------------

	.type		.nv.reservedSmem.offset0,@object
	.size		.nv.reservedSmem.offset0,0x4
	.type		vprintf,@function
